	.target	sm_90a

	.elftype	@"ET_EXEC"


//--------------------- .note.nv.tkinfo           --------------------------
	.section	.note.nv.tkinfo,"",@"SHT_NOTE"
	.sectionflags	@"SHF_NOTE_NV_TKINFO"
	.tkinfo
        /*0018*/ 	.word	0x00000002
        /*0030*/ 	.string	""
        /*0030*/ 	.string	"ptxas"
        /*0030*/ 	.string	"Cuda compilation tools, release 13.0, V13.0.88"
        /*0030*/ 	.string	"Build cuda_13.0.r13.0/compiler.36424714_0"
        /*0030*/ 	.string	"-arch sm_90a -m 64 "



//--------------------- .note.nv.cuinfo           --------------------------
	.section	.note.nv.cuinfo,"",@"SHT_NOTE"
	.sectionflags	@"SHF_NOTE_NV_CUINFO"
        /*0018*/ 	.short	0x0002
        /*001a*/ 	.short	0x005a
        /*001c*/ 	.short	0x0082
	.zero		2


//--------------------- .nv.info                  --------------------------
	.section	.nv.info,"",@"SHT_CUDA_INFO"
	.align	4


	//----- nvinfo : EIATTR_REGCOUNT
	.align		4
        /*0000*/ 	.byte	0x04, 0x2f
        /*0002*/ 	.short	(.L_15 - .L_14)
	.align		4
.L_14:
        /*0004*/ 	.word	index@(_ZN7cutlass13device_kernelINS_4gemm6kernel13GemmUniversalIN4cute5tupleIJiiiiEEENS1_10collective13CollectiveMmaINS1_34MainloopSm90TmaGmmaWarpSpecializedILi5ENS5_IJNS4_1CILi2EEENSA_ILi1EEESC_EEENS1_35KernelTmaWarpSpecializedCooperativeEEENS5_IJNSA_ILi256EEENSA_ILi64EEENSA_ILi128EEEEEEaNS5_IJlSC_lEEEaSK_NS4_8TiledMMAINS4_8MMA_AtomIJNS4_4SM904GMMA26MMA_64x64x32_S32S8S8_SS_TNEEEENS4_6LayoutISD_NS5_IJSC_NSA_ILi0EEESS_EEEEENS5_IJNS4_10UnderscoreESV_SV_EEEEENS4_13SM90_TMA_LOADENS4_14ComposedLayoutINS4_7SwizzleILi3ELi4ELi3EEENS4_18smem_ptr_flag_bitsILi8EEENSR_INS5_IJNSA_ILi8EEESI_EEENS5_IJSI_SC_EEEEEEEvNS4_8identityENS4_23SM90_TMA_LOAD_MULTICASTES18_vS19_EENS_8epilogue10collective6detail29Sm90TmaWarpSpecializedAdapterINS1D_15DefaultEpilogueIaSK_SK_NS1C_6thread17LinearCombinationIaLi1EiiLNS1H_9ScaleType4KindE0ELNS_15FloatRoundStyleE2EaEENS1_15EpilogueDefaultEEEEEvvEEEEvNT_6ParamsE)
        /*0008*/ 	.word	0x000000a8


	//----- nvinfo : EIATTR_FRAME_SIZE
	.align		4
.L_15:
        /*000c*/ 	.byte	0x04, 0x11
        /*000e*/ 	.short	(.L_17 - .L_16)
	.align		4
.L_16:
        /*0010*/ 	.word	index@(_ZN7cutlass13device_kernelINS_4gemm6kernel13GemmUniversalIN4cute5tupleIJiiiiEEENS1_10collective13CollectiveMmaINS1_34MainloopSm90TmaGmmaWarpSpecializedILi5ENS5_IJNS4_1CILi2EEENSA_ILi1EEESC_EEENS1_35KernelTmaWarpSpecializedCooperativeEEENS5_IJNSA_ILi256EEENSA_ILi64EEENSA_ILi128EEEEEEaNS5_IJlSC_lEEEaSK_NS4_8TiledMMAINS4_8MMA_AtomIJNS4_4SM904GMMA26MMA_64x64x32_S32S8S8_SS_TNEEEENS4_6LayoutISD_NS5_IJSC_NSA_ILi0EEESS_EEEEENS5_IJNS4_10UnderscoreESV_SV_EEEEENS4_13SM90_TMA_LOADENS4_14ComposedLayoutINS4_7SwizzleILi3ELi4ELi3EEENS4_18smem_ptr_flag_bitsILi8EEENSR_INS5_IJNSA_ILi8EEESI_EEENS5_IJSI_SC_EEEEEEEvNS4_8identityENS4_23SM90_TMA_LOAD_MULTICASTES18_vS19_EENS_8epilogue10collective6detail29Sm90TmaWarpSpecializedAdapterINS1D_15DefaultEpilogueIaSK_SK_NS1C_6thread17LinearCombinationIaLi1EiiLNS1H_9ScaleType4KindE0ELNS_15FloatRoundStyleE2EaEENS1_15EpilogueDefaultEEEEEvvEEEEvNT_6ParamsE)
        /*0014*/ 	.word	0x00000000


	//----- nvinfo : EIATTR_MIN_STACK_SIZE
	.align		4
.L_17:
        /*0018*/ 	.byte	0x04, 0x12
        /*001a*/ 	.short	(.L_19 - .L_18)
	.align		4
.L_18:
        /*001c*/ 	.word	index@(_ZN7cutlass13device_kernelINS_4gemm6kernel13GemmUniversalIN4cute5tupleIJiiiiEEENS1_10collective13CollectiveMmaINS1_34MainloopSm90TmaGmmaWarpSpecializedILi5ENS5_IJNS4_1CILi2EEENSA_ILi1EEESC_EEENS1_35KernelTmaWarpSpecializedCooperativeEEENS5_IJNSA_ILi256EEENSA_ILi64EEENSA_ILi128EEEEEEaNS5_IJlSC_lEEEaSK_NS4_8TiledMMAINS4_8MMA_AtomIJNS4_4SM904GMMA26MMA_64x64x32_S32S8S8_SS_TNEEEENS4_6LayoutISD_NS5_IJSC_NSA_ILi0EEESS_EEEEENS5_IJNS4_10UnderscoreESV_SV_EEEEENS4_13SM90_TMA_LOADENS4_14ComposedLayoutINS4_7SwizzleILi3ELi4ELi3EEENS4_18smem_ptr_flag_bitsILi8EEENSR_INS5_IJNSA_ILi8EEESI_EEENS5_IJSI_SC_EEEEEEEvNS4_8identityENS4_23SM90_TMA_LOAD_MULTICASTES18_vS19_EENS_8epilogue10collective6detail29Sm90TmaWarpSpecializedAdapterINS1D_15DefaultEpilogueIaSK_SK_NS1C_6thread17LinearCombinationIaLi1EiiLNS1H_9ScaleType4KindE0ELNS_15FloatRoundStyleE2EaEENS1_15EpilogueDefaultEEEEEvvEEEEvNT_6ParamsE)
        /*0020*/ 	.word	0x00000000
.L_19:


//--------------------- .nv.compat                --------------------------
	.section	.nv.compat,"",@"SHT_CUDA_COMPAT_INFO"
	.align	4
        /*0000*/ 	.byte	0x02, 0x09, 0x01, 0x00, 0x02, 0x02, 0x04, 0x00, 0x02, 0x05, 0x05, 0x00, 0x03, 0x07, 0x01, 0x01
        /*0010*/ 	.byte	0x02, 0x03, 0x01, 0x00, 0x02, 0x06, 0x01, 0x00, 0x04, 0x0b, 0x08, 0x00, 0x00, 0x00, 0x00, 0x00
        /*0020*/ 	.byte	0x00, 0x00, 0x00, 0x00


//--------------------- .nv.info._ZN7cutlass13device_kernelINS_4gemm6kernel13GemmUniversalIN4cute5tupleIJiiiiEEENS1_10collective13CollectiveMmaINS1_34MainloopSm90TmaGmmaWarpSpecializedILi5ENS5_IJNS4_1CILi2EEENSA_ILi1EEESC_EEENS1_35KernelTmaWarpSpecializedCooperativeEEENS5_IJNSA_ILi256EEENSA_ILi64EEENSA_ILi128EEEEEEaNS5_IJlSC_lEEEaSK_NS4_8TiledMMAINS4_8MMA_AtomIJNS4_4SM904GMMA26MMA_64x64x32_S32S8S8_SS_TNEEEENS4_6LayoutISD_NS5_IJSC_NSA_ILi0EEESS_EEEEENS5_IJNS4_10UnderscoreESV_SV_EEEEENS4_13SM90_TMA_LOADENS4_14ComposedLayoutINS4_7SwizzleILi3ELi4ELi3EEENS4_18smem_ptr_flag_bitsILi8EEENSR_INS5_IJNSA_ILi8EEESI_EEENS5_IJSI_SC_EEEEEEEvNS4_8identityENS4_23SM90_TMA_LOAD_MULTICASTES18_vS19_EENS_8epilogue10collective6detail29Sm90TmaWarpSpecializedAdapterINS1D_15DefaultEpilogueIaSK_SK_NS1C_6thread17LinearCombinationIaLi1EiiLNS1H_9ScaleType4KindE0ELNS_15FloatRoundStyleE2EaEENS1_15EpilogueDefaultEEEEEvvEEEEvNT_6ParamsE --------------------------
	.section	.nv.info._ZN7cutlass13device_kernelINS_4gemm6kernel13GemmUniversalIN4cute5tupleIJiiiiEEENS1_10collective13CollectiveMmaINS1_34MainloopSm90TmaGmmaWarpSpecializedILi5ENS5_IJNS4_1CILi2EEENSA_ILi1EEESC_EEENS1_35KernelTmaWarpSpecializedCooperativeEEENS5_IJNSA_ILi256EEENSA_ILi64EEENSA_ILi128EEEEEEaNS5_IJlSC_lEEEaSK_NS4_8TiledMMAINS4_8MMA_AtomIJNS4_4SM904GMMA26MMA_64x64x32_S32S8S8_SS_TNEEEENS4_6LayoutISD_NS5_IJSC_NSA_ILi0EEESS_EEEEENS5_IJNS4_10UnderscoreESV_SV_EEEEENS4_13SM90_TMA_LOADENS4_14ComposedLayoutINS4_7SwizzleILi3ELi4ELi3EEENS4_18smem_ptr_flag_bitsILi8EEENSR_INS5_IJNSA_ILi8EEESI_EEENS5_IJSI_SC_EEEEEEEvNS4_8identityENS4_23SM90_TMA_LOAD_MULTICASTES18_vS19_EENS_8epilogue10collective6detail29Sm90TmaWarpSpecializedAdapterINS1D_15DefaultEpilogueIaSK_SK_NS1C_6thread17LinearCombinationIaLi1EiiLNS1H_9ScaleType4KindE0ELNS_15FloatRoundStyleE2EaEENS1_15EpilogueDefaultEEEEEvvEEEEvNT_6ParamsE,"",@"SHT_CUDA_INFO"
	.sectionflags	@""
	.align	4


	//----- nvinfo : EIATTR_CUDA_API_VERSION
	.align		4
        /*0000*/ 	.byte	0x04, 0x37
        /*0002*/ 	.short	(.L_21 - .L_20)
.L_20:
        /*0004*/ 	.word	0x00000082


	//----- nvinfo : EIATTR_KPARAM_INFO
	.align		4
.L_21:
        /*0008*/ 	.byte	0x04, 0x17
        /*000a*/ 	.short	(.L_23 - .L_22)
.L_22:
        /*000c*/ 	.word	0x00000000
        /*0010*/ 	.short	0x0000
        /*0012*/ 	.short	0x0070
        /*0014*/ 	.byte	0x00, 0xf0, 0x01, 0x10


	//----- nvinfo : EIATTR_SPARSE_MMA_MASK
	.align		4
.L_23:
        /*0018*/ 	.byte	0x03, 0x50
        /*001a*/ 	.short	0x0000


	//----- nvinfo : EIATTR_MAXREG_COUNT
	.align		4
        /*001c*/ 	.byte	0x03, 0x1b
        /*001e*/ 	.short	0x00a8


	//----- nvinfo : EIATTR_NUM_BARRIERS
	.align		4
        /*0020*/ 	.byte	0x02, 0x4c
        /*0022*/ 	.byte	0x01
	.zero		1


	//----- nvinfo : EIATTR_EXTERNS
	.align		4
        /*0024*/ 	.byte	0x04, 0x0f
        /*0026*/ 	.short	(.L_25 - .L_24)


	//   ....[0]....
	.align		4
.L_24:
        /*0028*/ 	.word	index@(__assertfail)


	//----- nvinfo : EIATTR_MERCURY_ISA_VERSION
	.align		4
.L_25:
        /*002c*/ 	.byte	0x03, 0x5f
        /*002e*/ 	.short	0x0101


	//----- nvinfo : EIATTR_INT_WARP_WIDE_INSTR_OFFSETS
	.align		4
        /*0030*/ 	.byte	0x04, 0x31
        /*0032*/ 	.short	(.L_27 - .L_26)


	//   ....[0]....
.L_26:
        /*0034*/ 	.word	0x000004a0


	//   ....[1]....
        /*0038*/ 	.word	0x000004d0


	//   ....[2]....
        /*003c*/ 	.word	0x00000690


	//----- nvinfo : EIATTR_COOP_GROUP_MASK_REGIDS
	.align		4
.L_27:
        /*0040*/ 	.byte	0x04, 0x29
        /*0042*/ 	.short	(.L_29 - .L_28)


	//   ....[0]....
.L_28:
        /*0044*/ 	.word	0xffffffff


	//   ....[1]....
        /*0048*/ 	.word	0xffffffff


	//   ....[2]....
        /*004c*/ 	.word	0xffffffff


	//   ....[3]....
        /*0050*/ 	.word	0xffffffff


	//   ....[4]....
        /*0054*/ 	.word	0xffffffff


	//   ....[5]....
        /*0058*/ 	.word	0xffffffff


	//----- nvinfo : EIATTR_COOP_GROUP_INSTR_OFFSETS
	.align		4
.L_29:
        /*005c*/ 	.byte	0x04, 0x28
        /*005e*/ 	.short	(.L_31 - .L_30)


	//   ....[0]....
.L_30:
        /*0060*/ 	.word	0x00000060


	//   ....[1]....
        /*0064*/ 	.word	0x00000070


	//   ....[2]....
        /*0068*/ 	.word	0x00000130


	//   ....[3]....
        /*006c*/ 	.word	0x000002f0


	//   ....[4]....
        /*0070*/ 	.word	0x00000810


	//   ....[5]....
        /*0074*/ 	.word	0x00001240


	//----- nvinfo : EIATTR_REG_RECONFIG
	.align		4
.L_31:
        /*0078*/ 	.byte	0x01, 0x54
	.zero		2


	//----- nvinfo : EIATTR_SYSCALL_OFFSETS
	.align		4
        /*007c*/ 	.byte	0x04, 0x46
        /*007e*/ 	.short	(.L_33 - .L_32)


	//   ....[0]....
.L_32:
        /*0080*/ 	.word	0x00001410


	//----- nvinfo : EIATTR_MBARRIER_INSTR_OFFSETS
	.align		4
.L_33:
        /*0084*/ 	.byte	0x04, 0x39
        /*0086*/ 	.short	(.L_35 - .L_34)


	//   ....[0]....
.L_34:
        /*0088*/ 	.word	0x00000230
        /*008c*/ 	.word	0x000000ff
        /*0090*/ 	.word	0x00000000
        /*0094*/ 	.short	0x0100
        /*0096*/ 	.byte	0x08
	.zero		1


	//   ....[1]....
        /*0098*/ 	.word	0x00000240
        /*009c*/ 	.word	0x000000ff
        /*00a0*/ 	.word	0x00000028
        /*00a4*/ 	.short	0x0100
        /*00a6*/ 	.byte	0x08
	.zero		1


	//   ....[2]....
        /*00a8*/ 	.word	0x00000250
        /*00ac*/ 	.word	0x000000ff
        /*00b0*/ 	.word	0x00000008
        /*00b4*/ 	.short	0x0100
        /*00b6*/ 	.byte	0x08
	.zero		1


	//   ....[3]....
        /*00b8*/ 	.word	0x00000260
        /*00bc*/ 	.word	0x000000ff
        /*00c0*/ 	.word	0x00000030
        /*00c4*/ 	.short	0x0100
        /*00c6*/ 	.byte	0x08
	.zero		1


	//   ....[4]....
        /*00c8*/ 	.word	0x00000270
        /*00cc*/ 	.word	0x000000ff
        /*00d0*/ 	.word	0x00000010
        /*00d4*/ 	.short	0x0100
        /*00d6*/ 	.byte	0x08
	.zero		1


	//   ....[5]....
        /*00d8*/ 	.word	0x00000280
        /*00dc*/ 	.word	0x000000ff
        /*00e0*/ 	.word	0x00000038
        /*00e4*/ 	.short	0x0100
        /*00e6*/ 	.byte	0x08
	.zero		1


	//   ....[6]....
        /*00e8*/ 	.word	0x00000290
        /*00ec*/ 	.word	0x000000ff
        /*00f0*/ 	.word	0x00000018
        /*00f4*/ 	.short	0x0100
        /*00f6*/ 	.byte	0x08
	.zero		1


	//   ....[7]....
        /*00f8*/ 	.word	0x000002a0
        /*00fc*/ 	.word	0x000000ff
        /*0100*/ 	.word	0x00000040
        /*0104*/ 	.short	0x0100
        /*0106*/ 	.byte	0x08
	.zero		1


	//   ....[8]....
        /*0108*/ 	.word	0x000002b0
        /*010c*/ 	.word	0x000000ff
        /*0110*/ 	.word	0x00000020
        /*0114*/ 	.short	0x0100
        /*0116*/ 	.byte	0x08
	.zero		1


	//   ....[9]....
        /*0118*/ 	.word	0x000002c0
        /*011c*/ 	.word	0x000000ff
        /*0120*/ 	.word	0x00000048
        /*0124*/ 	.short	0x0100
        /*0126*/ 	.byte	0x08
	.zero		1


	//   ....[10]....
        /*0128*/ 	.word	0x00000710
        /*012c*/ 	.word	0x000000ff
        /*0130*/ 	.word	0x00000060
        /*0134*/ 	.short	0x0100
        /*0136*/ 	.byte	0x06
	.zero		1


	//   ....[11]....
        /*0138*/ 	.word	0x000007a0
        /*013c*/ 	.word	0x000000ff
        /*0140*/ 	.word	0x00000068
        /*0144*/ 	.short	0x0100
        /*0146*/ 	.byte	0x06
	.zero		1


	//   ....[12]....
        /*0148*/ 	.word	0x000014e0
        /*014c*/ 	.word	0x00000003
        /*0150*/ 	.word	0x00000000
        /*0154*/ 	.short	0x010a
        /*0156*/ 	.byte	0x3f
	.zero		1


	//   ....[13]....
        /*0158*/ 	.word	0x00001520
        /*015c*/ 	.word	0x00000003
        /*0160*/ 	.word	0x00000000
        /*0164*/ 	.short	0x010a
        /*0166*/ 	.byte	0x3f
	.zero		1


	//   ....[14]....
        /*0168*/ 	.word	0x00001a60
        /*016c*/ 	.word	0x00000005
        /*0170*/ 	.word	0x00000000
        /*0174*/ 	.short	0x010a
        /*0176*/ 	.byte	0x3f
	.zero		1


	//   ....[15]....
        /*0178*/ 	.word	0x00001aa0
        /*017c*/ 	.word	0x00000005
        /*0180*/ 	.word	0x00000000
        /*0184*/ 	.short	0x010a
        /*0186*/ 	.byte	0x3f
	.zero		1


	//   ....[16]....
        /*0188*/ 	.word	0x00001e80
        /*018c*/ 	.word	0x00000005
        /*0190*/ 	.word	0x00000000
        /*0194*/ 	.short	0x0101
        /*0196*/ 	.byte	0x3f
	.zero		1


	//   ....[17]....
        /*0198*/ 	.word	0x000020a0
        /*019c*/ 	.word	0x00000003
        /*01a0*/ 	.word	0x00000000
        /*01a4*/ 	.short	0x0101
        /*01a6*/ 	.byte	0x3f
	.zero		1


	//   ....[18]....
        /*01a8*/ 	.word	0x00006700
        /*01ac*/ 	.word	0x00000017
        /*01b0*/ 	.word	0x00000028
        /*01b4*/ 	.short	0x010a
        /*01b6*/ 	.byte	0x3f
	.zero		1


	//   ....[19]....
        /*01b8*/ 	.word	0x00006a70
        /*01bc*/ 	.word	0x00000003
        /*01c0*/ 	.word	0x00000068
        /*01c4*/ 	.short	0x0101
        /*01c6*/ 	.byte	0x3f
	.zero		1


	//   ....[20]....
        /*01c8*/ 	.word	0x000071d0
        /*01cc*/ 	.word	0x00000007
        /*01d0*/ 	.word	0x00000000
        /*01d4*/ 	.short	0x010a
        /*01d6*/ 	.byte	0x3f
	.zero		1


	//   ....[21]....
        /*01d8*/ 	.word	0x00007250
        /*01dc*/ 	.word	0x00000008
        /*01e0*/ 	.word	0x00000000
        /*01e4*/ 	.short	0x010a
        /*01e6*/ 	.byte	0x3f
	.zero		1


	//   ....[22]....
        /*01e8*/ 	.word	0x000072e0
        /*01ec*/ 	.word	0x00000009
        /*01f0*/ 	.word	0x00000000
        /*01f4*/ 	.short	0x010a
        /*01f6*/ 	.byte	0x3f
	.zero		1


	//   ....[23]....
        /*01f8*/ 	.word	0x00007370
        /*01fc*/ 	.word	0x00000006
        /*0200*/ 	.word	0x00000000
        /*0204*/ 	.short	0x010a
        /*0206*/ 	.byte	0x3f
	.zero		1


	//   ....[24]....
        /*0208*/ 	.word	0x00007400
        /*020c*/ 	.word	0x00000003
        /*0210*/ 	.word	0x00000000
        /*0214*/ 	.short	0x010a
        /*0216*/ 	.byte	0x3f
	.zero		1


	//   ....[25]....
        /*0218*/ 	.word	0x00007460
        /*021c*/ 	.word	0x00000003
        /*0220*/ 	.word	0x00000000
        /*0224*/ 	.short	0x010a
        /*0226*/ 	.byte	0x3f
	.zero		1


	//   ....[26]....
        /*0228*/ 	.word	0x000074b0
        /*022c*/ 	.word	0x00000005
        /*0230*/ 	.word	0x00000000
        /*0234*/ 	.short	0x010a
        /*0236*/ 	.byte	0x3f
	.zero		1


	//   ....[27]....
        /*0238*/ 	.word	0x00007580
        /*023c*/ 	.word	0x00000017
        /*0240*/ 	.word	0x00000028
        /*0244*/ 	.short	0x010a
        /*0246*/ 	.byte	0x3f
	.zero		1


	//   ....[28]....
        /*0248*/ 	.word	0x00007650
        /*024c*/ 	.word	0x00000007
        /*0250*/ 	.word	0x00000000
        /*0254*/ 	.short	0x010a
        /*0256*/ 	.byte	0x3f
	.zero		1


	//   ....[29]....
        /*0258*/ 	.word	0x000076a0
        /*025c*/ 	.word	0x00000008
        /*0260*/ 	.word	0x00000000
        /*0264*/ 	.short	0x010a
        /*0266*/ 	.byte	0x3f
	.zero		1


	//   ....[30]....
        /*0268*/ 	.word	0x000076f0
        /*026c*/ 	.word	0x00000009
        /*0270*/ 	.word	0x00000000
        /*0274*/ 	.short	0x010a
        /*0276*/ 	.byte	0x3f
	.zero		1


	//   ....[31]....
        /*0278*/ 	.word	0x00007740
        /*027c*/ 	.word	0x00000006
        /*0280*/ 	.word	0x00000000
        /*0284*/ 	.short	0x010a
        /*0286*/ 	.byte	0x3f
	.zero		1


	//----- nvinfo : EIATTR_NUM_MBARRIERS
	.align		4
.L_35:
        /*0288*/ 	.byte	0x03, 0x38
        /*028a*/ 	.short	0x000c


	//----- nvinfo : EIATTR_EXIT_INSTR_OFFSETS
	.align		4
        /*028c*/ 	.byte	0x04, 0x1c
        /*028e*/ 	.short	(.L_37 - .L_36)


	//   ....[0]....
.L_36:
        /*0290*/ 	.word	0x00000970


	//   ....[1]....
        /*0294*/ 	.word	0x00001180


	//   ....[2]....
        /*0298*/ 	.word	0x00005e00


	//   ....[3]....
        /*029c*/ 	.word	0x00006360


	//   ....[4]....
        /*02a0*/ 	.word	0x00007450


	//----- nvinfo : EIATTR_MAX_THREADS
	.align		4
.L_37:
        /*02a4*/ 	.byte	0x04, 0x05
        /*02a6*/ 	.short	(.L_39 - .L_38)
.L_38:
        /*02a8*/ 	.word	0x00000180
        /*02ac*/ 	.word	0x00000001
        /*02b0*/ 	.word	0x00000001


	//----- nvinfo : EIATTR_CRS_STACK_SIZE
	.align		4
.L_39:
        /*02b4*/ 	.byte	0x04, 0x1e
        /*02b6*/ 	.short	(.L_41 - .L_40)
.L_40:
        /*02b8*/ 	.word	0x00000000


	//----- nvinfo : EIATTR_CBANK_PARAM_SIZE
	.align		4
.L_41:
        /*02bc*/ 	.byte	0x03, 0x19
        /*02be*/ 	.short	0x0470


	//----- nvinfo : EIATTR_PARAM_CBANK
	.align		4
        /*02c0*/ 	.byte	0x04, 0x0a
        /*02c2*/ 	.short	(.L_43 - .L_42)
	.align		4
.L_42:
        /*02c4*/ 	.word	index@(.nv.constant0._ZN7cutlass13device_kernelINS_4gemm6kernel13GemmUniversalIN4cute5tupleIJiiiiEEENS1_10collective13CollectiveMmaINS1_34MainloopSm90TmaGmmaWarpSpecializedILi5ENS5_IJNS4_1CILi2EEENSA_ILi1EEESC_EEENS1_35KernelTmaWarpSpecializedCooperativeEEENS5_IJNSA_ILi256EEENSA_ILi64EEENSA_ILi128EEEEEEaNS5_IJlSC_lEEEaSK_NS4_8TiledMMAINS4_8MMA_AtomIJNS4_4SM904GMMA26MMA_64x64x32_S32S8S8_SS_TNEEEENS4_6LayoutISD_NS5_IJSC_NSA_ILi0EEESS_EEEEENS5_IJNS4_10UnderscoreESV_SV_EEEEENS4_13SM90_TMA_LOADENS4_14ComposedLayoutINS4_7SwizzleILi3ELi4ELi3EEENS4_18smem_ptr_flag_bitsILi8EEENSR_INS5_IJNSA_ILi8EEESI_EEENS5_IJSI_SC_EEEEEEEvNS4_8identityENS4_23SM90_TMA_LOAD_MULTICASTES18_vS19_EENS_8epilogue10collective6detail29Sm90TmaWarpSpecializedAdapterINS1D_15DefaultEpilogueIaSK_SK_NS1C_6thread17LinearCombinationIaLi1EiiLNS1H_9ScaleType4KindE0ELNS_15FloatRoundStyleE2EaEENS1_15EpilogueDefaultEEEEEvvEEEEvNT_6ParamsE)
        /*02c8*/ 	.short	0x0210
        /*02ca*/ 	.short	0x0470


	//----- nvinfo : EIATTR_SW_WAR
	.align		4
.L_43:
        /*02cc*/ 	.byte	0x04, 0x36
        /*02ce*/ 	.short	(.L_45 - .L_44)
.L_44:
        /*02d0*/ 	.word	0x00000008
.L_45:


//--------------------- .nv.callgraph             --------------------------
	.section	.nv.callgraph,"",@"SHT_CUDA_CALLGRAPH"
	.align	4
	.sectionentsize	8
	.align		4
        /*0000*/ 	.word	0x00000000
	.align		4
        /*0004*/ 	.word	0xffffffff
	.align		4
        /*0008*/ 	.word	index@(_ZN7cutlass13device_kernelINS_4gemm6kernel13GemmUniversalIN4cute5tupleIJiiiiEEENS1_10collective13CollectiveMmaINS1_34MainloopSm90TmaGmmaWarpSpecializedILi5ENS5_IJNS4_1CILi2EEENSA_ILi1EEESC_EEENS1_35KernelTmaWarpSpecializedCooperativeEEENS5_IJNSA_ILi256EEENSA_ILi64EEENSA_ILi128EEEEEEaNS5_IJlSC_lEEEaSK_NS4_8TiledMMAINS4_8MMA_AtomIJNS4_4SM904GMMA26MMA_64x64x32_S32S8S8_SS_TNEEEENS4_6LayoutISD_NS5_IJSC_NSA_ILi0EEESS_EEEEENS5_IJNS4_10UnderscoreESV_SV_EEEEENS4_13SM90_TMA_LOADENS4_14ComposedLayoutINS4_7SwizzleILi3ELi4ELi3EEENS4_18smem_ptr_flag_bitsILi8EEENSR_INS5_IJNSA_ILi8EEESI_EEENS5_IJSI_SC_EEEEEEEvNS4_8identityENS4_23SM90_TMA_LOAD_MULTICASTES18_vS19_EENS_8epilogue10collective6detail29Sm90TmaWarpSpecializedAdapterINS1D_15DefaultEpilogueIaSK_SK_NS1C_6thread17LinearCombinationIaLi1EiiLNS1H_9ScaleType4KindE0ELNS_15FloatRoundStyleE2EaEENS1_15EpilogueDefaultEEEEEvvEEEEvNT_6ParamsE)
	.align		4
        /*000c*/ 	.word	index@(__assertfail)
	.align		4
        /*0010*/ 	.word	0x00000000
	.align		4
        /*0014*/ 	.word	0xfffffffe
	.align		4
        /*0018*/ 	.word	0x00000000
	.align		4
        /*001c*/ 	.word	0xfffffffd
	.align		4
        /*0020*/ 	.word	0x00000000
	.align		4
        /*0024*/ 	.word	0xfffffffc


//--------------------- .nv.constant4             --------------------------
	.section	.nv.constant4,"a",@progbits
	.align	8
	.align		8
.nv.constant4:
        /*0000*/ 	.dword	__assertfail
	.align		8
        /*0008*/ 	.dword	__unnamed_1
	.align		8
        /*0010*/ 	.dword	_ZN40_INTERNAL_cf425c31_4_k_cu_3975f2e1_114804cuda3std3__45__cpo5beginE
	.align		8
        /*0018*/ 	.dword	_ZN40_INTERNAL_cf425c31_4_k_cu_3975f2e1_114804cuda3std3__45__cpo3endE
	.align		8
        /*0020*/ 	.dword	_ZN40_INTERNAL_cf425c31_4_k_cu_3975f2e1_114804cuda3std3__45__cpo6cbeginE
	.align		8
        /*0028*/ 	.dword	_ZN40_INTERNAL_cf425c31_4_k_cu_3975f2e1_114804cuda3std3__45__cpo4cendE
	.align		8
        /*0030*/ 	.dword	_ZN40_INTERNAL_cf425c31_4_k_cu_3975f2e1_114804cuda3std3__442_GLOBAL__N__cf425c31_4_k_cu_3975f2e1_114806ignoreE
	.align		8
        /*0038*/ 	.dword	_ZN40_INTERNAL_cf425c31_4_k_cu_3975f2e1_114804cuda3std3__419piecewise_constructE
	.align		8
        /*0040*/ 	.dword	_ZN40_INTERNAL_cf425c31_4_k_cu_3975f2e1_114804cuda3std3__48in_placeE
	.align		8
        /*0048*/ 	.dword	_ZN40_INTERNAL_cf425c31_4_k_cu_3975f2e1_114804cuda3std6ranges3__45__cpo4swapE
	.align		8
        /*0050*/ 	.dword	_ZN40_INTERNAL_cf425c31_4_k_cu_3975f2e1_114804cuda3std6ranges3__45__cpo9iter_moveE
	.align		8
        /*0058*/ 	.dword	_ZN40_INTERNAL_cf425c31_4_k_cu_3975f2e1_114804cute7productE
	.align		8
        /*0060*/ 	.dword	_ZN40_INTERNAL_cf425c31_4_k_cu_3975f2e1_114804cute1_E
	.align		8
        /*0068*/ 	.dword	$str$22
	.align		8
        /*0070*/ 	.dword	$str$23


//--------------------- .text._ZN7cutlass13device_kernelINS_4gemm6kernel13GemmUniversalIN4cute5tupleIJiiiiEEENS1_10collective13CollectiveMmaINS1_34MainloopSm90TmaGmmaWarpSpecializedILi5ENS5_IJNS4_1CILi2EEENSA_ILi1EEESC_EEENS1_35KernelTmaWarpSpecializedCooperativeEEENS5_IJNSA_ILi256EEENSA_ILi64EEENSA_ILi128EEEEEEaNS5_IJlSC_lEEEaSK_NS4_8TiledMMAINS4_8MMA_AtomIJNS4_4SM904GMMA26MMA_64x64x32_S32S8S8_SS_TNEEEENS4_6LayoutISD_NS5_IJSC_NSA_ILi0EEESS_EEEEENS5_IJNS4_10UnderscoreESV_SV_EEEEENS4_13SM90_TMA_LOADENS4_14ComposedLayoutINS4_7SwizzleILi3ELi4ELi3EEENS4_18smem_ptr_flag_bitsILi8EEENSR_INS5_IJNSA_ILi8EEESI_EEENS5_IJSI_SC_EEEEEEEvNS4_8identityENS4_23SM90_TMA_LOAD_MULTICASTES18_vS19_EENS_8epilogue10collective6detail29Sm90TmaWarpSpecializedAdapterINS1D_15DefaultEpilogueIaSK_SK_NS1C_6thread17LinearCombinationIaLi1EiiLNS1H_9ScaleType4KindE0ELNS_15FloatRoundStyleE2EaEENS1_15EpilogueDefaultEEEEEvvEEEEvNT_6ParamsE --------------------------
	.section	.text._ZN7cutlass13device_kernelINS_4gemm6kernel13GemmUniversalIN4cute5tupleIJiiiiEEENS1_10collective13CollectiveMmaINS1_34MainloopSm90TmaGmmaWarpSpecializedILi5ENS5_IJNS4_1CILi2EEENSA_ILi1EEESC_EEENS1_35KernelTmaWarpSpecializedCooperativeEEENS5_IJNSA_ILi256EEENSA_ILi64EEENSA_ILi128EEEEEEaNS5_IJlSC_lEEEaSK_NS4_8TiledMMAINS4_8MMA_AtomIJNS4_4SM904GMMA26MMA_64x64x32_S32S8S8_SS_TNEEEENS4_6LayoutISD_NS5_IJSC_NSA_ILi0EEESS_EEEEENS5_IJNS4_10UnderscoreESV_SV_EEEEENS4_13SM90_TMA_LOADENS4_14ComposedLayoutINS4_7SwizzleILi3ELi4ELi3EEENS4_18smem_ptr_flag_bitsILi8EEENSR_INS5_IJNSA_ILi8EEESI_EEENS5_IJSI_SC_EEEEEEEvNS4_8identityENS4_23SM90_TMA_LOAD_MULTICASTES18_vS19_EENS_8epilogue10collective6detail29Sm90TmaWarpSpecializedAdapterINS1D_15DefaultEpilogueIaSK_SK_NS1C_6thread17LinearCombinationIaLi1EiiLNS1H_9ScaleType4KindE0ELNS_15FloatRoundStyleE2EaEENS1_15EpilogueDefaultEEEEEvvEEEEvNT_6ParamsE,"ax",@progbits
	.align	128
.text._ZN7cutlass13device_kernelINS_4gemm6kernel13GemmUniversalIN4cute5tupleIJiiiiEEENS1_10collective13CollectiveMmaINS1_34MainloopSm90TmaGmmaWarpSpecializedILi5ENS5_IJNS4_1CILi2EEENSA_ILi1EEESC_EEENS1_35KernelTmaWarpSpecializedCooperativeEEENS5_IJNSA_ILi256EEENSA_ILi64EEENSA_ILi128EEEEEEaNS5_IJlSC_lEEEaSK_NS4_8TiledMMAINS4_8MMA_AtomIJNS4_4SM904GMMA26MMA_64x64x32_S32S8S8_SS_TNEEEENS4_6LayoutISD_NS5_IJSC_NSA_ILi0EEESS_EEEEENS5_IJNS4_10UnderscoreESV_SV_EEEEENS4_13SM90_TMA_LOADENS4_14ComposedLayoutINS4_7SwizzleILi3ELi4ELi3EEENS4_18smem_ptr_flag_bitsILi8EEENSR_INS5_IJNSA_ILi8EEESI_EEENS5_IJSI_SC_EEEEEEEvNS4_8identityENS4_23SM90_TMA_LOAD_MULTICASTES18_vS19_EENS_8epilogue10collective6detail29Sm90TmaWarpSpecializedAdapterINS1D_15DefaultEpilogueIaSK_SK_NS1C_6thread17LinearCombinationIaLi1EiiLNS1H_9ScaleType4KindE0ELNS_15FloatRoundStyleE2EaEENS1_15EpilogueDefaultEEEEEvvEEEEvNT_6ParamsE:
        .type           _ZN7cutlass13device_kernelINS_4gemm6kernel13GemmUniversalIN4cute5tupleIJiiiiEEENS1_10collective13CollectiveMmaINS1_34MainloopSm90TmaGmmaWarpSpecializedILi5ENS5_IJNS4_1CILi2EEENSA_ILi1EEESC_EEENS1_35KernelTmaWarpSpecializedCooperativeEEENS5_IJNSA_ILi256EEENSA_ILi64EEENSA_ILi128EEEEEEaNS5_IJlSC_lEEEaSK_NS4_8TiledMMAINS4_8MMA_AtomIJNS4_4SM904GMMA26MMA_64x64x32_S32S8S8_SS_TNEEEENS4_6LayoutISD_NS5_IJSC_NSA_ILi0EEESS_EEEEENS5_IJNS4_10UnderscoreESV_SV_EEEEENS4_13SM90_TMA_LOADENS4_14ComposedLayoutINS4_7SwizzleILi3ELi4ELi3EEENS4_18smem_ptr_flag_bitsILi8EEENSR_INS5_IJNSA_ILi8EEESI_EEENS5_IJSI_SC_EEEEEEEvNS4_8identityENS4_23SM90_TMA_LOAD_MULTICASTES18_vS19_EENS_8epilogue10collective6detail29Sm90TmaWarpSpecializedAdapterINS1D_15DefaultEpilogueIaSK_SK_NS1C_6thread17LinearCombinationIaLi1EiiLNS1H_9ScaleType4KindE0ELNS_15FloatRoundStyleE2EaEENS1_15EpilogueDefaultEEEEEvvEEEEvNT_6ParamsE,@function
        .size           _ZN7cutlass13device_kernelINS_4gemm6kernel13GemmUniversalIN4cute5tupleIJiiiiEEENS1_10collective13CollectiveMmaINS1_34MainloopSm90TmaGmmaWarpSpecializedILi5ENS5_IJNS4_1CILi2EEENSA_ILi1EEESC_EEENS1_35KernelTmaWarpSpecializedCooperativeEEENS5_IJNSA_ILi256EEENSA_ILi64EEENSA_ILi128EEEEEEaNS5_IJlSC_lEEEaSK_NS4_8TiledMMAINS4_8MMA_AtomIJNS4_4SM904GMMA26MMA_64x64x32_S32S8S8_SS_TNEEEENS4_6LayoutISD_NS5_IJSC_NSA_ILi0EEESS_EEEEENS5_IJNS4_10UnderscoreESV_SV_EEEEENS4_13SM90_TMA_LOADENS4_14ComposedLayoutINS4_7SwizzleILi3ELi4ELi3EEENS4_18smem_ptr_flag_bitsILi8EEENSR_INS5_IJNSA_ILi8EEESI_EEENS5_IJSI_SC_EEEEEEEvNS4_8identityENS4_23SM90_TMA_LOAD_MULTICASTES18_vS19_EENS_8epilogue10collective6detail29Sm90TmaWarpSpecializedAdapterINS1D_15DefaultEpilogueIaSK_SK_NS1C_6thread17LinearCombinationIaLi1EiiLNS1H_9ScaleType4KindE0ELNS_15FloatRoundStyleE2EaEENS1_15EpilogueDefaultEEEEEvvEEEEvNT_6ParamsE,(.L_x_205 - _ZN7cutlass13device_kernelINS_4gemm6kernel13GemmUniversalIN4cute5tupleIJiiiiEEENS1_10collective13CollectiveMmaINS1_34MainloopSm90TmaGmmaWarpSpecializedILi5ENS5_IJNS4_1CILi2EEENSA_ILi1EEESC_EEENS1_35KernelTmaWarpSpecializedCooperativeEEENS5_IJNSA_ILi256EEENSA_ILi64EEENSA_ILi128EEEEEEaNS5_IJlSC_lEEEaSK_NS4_8TiledMMAINS4_8MMA_AtomIJNS4_4SM904GMMA26MMA_64x64x32_S32S8S8_SS_TNEEEENS4_6LayoutISD_NS5_IJSC_NSA_ILi0EEESS_EEEEENS5_IJNS4_10UnderscoreESV_SV_EEEEENS4_13SM90_TMA_LOADENS4_14ComposedLayoutINS4_7SwizzleILi3ELi4ELi3EEENS4_18smem_ptr_flag_bitsILi8EEENSR_INS5_IJNSA_ILi8EEESI_EEENS5_IJSI_SC_EEEEEEEvNS4_8identityENS4_23SM90_TMA_LOAD_MULTICASTES18_vS19_EENS_8epilogue10collective6detail29Sm90TmaWarpSpecializedAdapterINS1D_15DefaultEpilogueIaSK_SK_NS1C_6thread17LinearCombinationIaLi1EiiLNS1H_9ScaleType4KindE0ELNS_15FloatRoundStyleE2EaEENS1_15EpilogueDefaultEEEEEvvEEEEvNT_6ParamsE)
        .other          _ZN7cutlass13device_kernelINS_4gemm6kernel13GemmUniversalIN4cute5tupleIJiiiiEEENS1_10collective13CollectiveMmaINS1_34MainloopSm90TmaGmmaWarpSpecializedILi5ENS5_IJNS4_1CILi2EEENSA_ILi1EEESC_EEENS1_35KernelTmaWarpSpecializedCooperativeEEENS5_IJNSA_ILi256EEENSA_ILi64EEENSA_ILi128EEEEEEaNS5_IJlSC_lEEEaSK_NS4_8TiledMMAINS4_8MMA_AtomIJNS4_4SM904GMMA26MMA_64x64x32_S32S8S8_SS_TNEEEENS4_6LayoutISD_NS5_IJSC_NSA_ILi0EEESS_EEEEENS5_IJNS4_10UnderscoreESV_SV_EEEEENS4_13SM90_TMA_LOADENS4_14ComposedLayoutINS4_7SwizzleILi3ELi4ELi3EEENS4_18smem_ptr_flag_bitsILi8EEENSR_INS5_IJNSA_ILi8EEESI_EEENS5_IJSI_SC_EEEEEEEvNS4_8identityENS4_23SM90_TMA_LOAD_MULTICASTES18_vS19_EENS_8epilogue10collective6detail29Sm90TmaWarpSpecializedAdapterINS1D_15DefaultEpilogueIaSK_SK_NS1C_6thread17LinearCombinationIaLi1EiiLNS1H_9ScaleType4KindE0ELNS_15FloatRoundStyleE2EaEENS1_15EpilogueDefaultEEEEEvvEEEEvNT_6ParamsE,@"STO_CUDA_ENTRY STV_DEFAULT"
_ZN7cutlass13device_kernelINS_4gemm6kernel13GemmUniversalIN4cute5tupleIJiiiiEEENS1_10collective13CollectiveMmaINS1_34MainloopSm90TmaGmmaWarpSpecializedILi5ENS5_IJNS4_1CILi2EEENSA_ILi1EEESC_EEENS1_35KernelTmaWarpSpecializedCooperativeEEENS5_IJNSA_ILi256EEENSA_ILi64EEENSA_ILi128EEEEEEaNS5_IJlSC_lEEEaSK_NS4_8TiledMMAINS4_8MMA_AtomIJNS4_4SM904GMMA26MMA_64x64x32_S32S8S8_SS_TNEEEENS4_6LayoutISD_NS5_IJSC_NSA_ILi0EEESS_EEEEENS5_IJNS4_10UnderscoreESV_SV_EEEEENS4_13SM90_TMA_LOADENS4_14ComposedLayoutINS4_7SwizzleILi3ELi4ELi3EEENS4_18smem_ptr_flag_bitsILi8EEENSR_INS5_IJNSA_ILi8EEESI_EEENS5_IJSI_SC_EEEEEEEvNS4_8identityENS4_23SM90_TMA_LOAD_MULTICASTES18_vS19_EENS_8epilogue10collective6detail29Sm90TmaWarpSpecializedAdapterINS1D_15DefaultEpilogueIaSK_SK_NS1C_6thread17LinearCombinationIaLi1EiiLNS1H_9ScaleType4KindE0ELNS_15FloatRoundStyleE2EaEENS1_15EpilogueDefaultEEEEEvvEEEEvNT_6ParamsE:
[----:B------:R-:W0:Y:S01]  /*0000*/  LDC R1, c[0x0][0x28] ;  /* 0x00000a00ff017b82 */ /* 0x000e220000000800 */
[----:B------:R-:W1:Y:S01]  /*0010*/  S2R R18, SR_TID.X ;  /* 0x0000000000127919 */ /* 0x000e620000002100 */
[----:B------:R-:W-:Y:S01]  /*0020*/  ELECT P0, URZ, PT ;  /* 0x00000000003f782f */ /* 0x000fe20003800000 */
[----:B------:R-:W-:Y:S01]  /*0030*/  BSSY B0, `(.L_x_0) ;  /* 0x000000f000007945 */ /* 0x000fe20003800000 */
[--C-:B-1----:R-:W-:Y:S02]  /*0040*/  SHF.R.U32.HI R0, RZ, 0x5, R18.reuse ;  /* 0x00000005ff007819 */ /* 0x102fe40000011612 */
[----:B------:R-:W-:-:S03]  /*0050*/  SHF.R.U32.HI R3, RZ, 0x7, R18 ;  /* 0x00000007ff037819 */ /* 0x000fc60000011612 */
[----:B------:R-:W1:Y:S04]  /*0060*/  SHFL.IDX PT, R2, R0, RZ, 0x1f ;  /* 0x00001fff00027589 */ /* 0x000e6800000e0000 */
[----:B------:R2:W3:Y:S01]  /*0070*/  SHFL.IDX PT, R5, R3, RZ, 0x1f ;  /* 0x00001fff03057589 */ /* 0x0004e200000e0000 */
[----:B-1----:R-:W-:-:S13]  /*0080*/  ISETP.NE.OR P0, PT, R2, RZ, !P0 ;  /* 0x000000ff0200720c */ /* 0x002fda0004705670 */
[----:B0-23--:R-:W-:Y:S05]  /*0090*/  @P0 BRA `(.L_x_1) ;  /* 0x0000000000200947 */ /* 0x00dfea0003800000 */
[----:B------:R-:W-:Y:S02]  /*00a0*/  ULDC.64 UR4, c[0x0][0x198] ;  /* 0x0000660000047ab9 */ /* 0x000fe40000000a00 */
[----:B------:R-:W-:Y:S02]  /*00b0*/  UIADD3 UR6, UP0, UR4, 0xf0, URZ ;  /* 0x000000f004067890 */ /* 0x000fe4000ff1e03f */
[----:B------:R-:W-:Y:S02]  /*00c0*/  UIADD3 UR4, UP1, UR4, 0x1f0, URZ ;  /* 0x000001f004047890 */ /* 0x000fe4000ff3e03f */
[----:B------:R-:W-:Y:S02]  /*00d0*/  UIADD3.X UR7, URZ, UR5, URZ, UP0, !UPT ;  /* 0x000000053f077290 */ /* 0x000fe400087fe43f */
[----:B------:R-:W-:-:S07]  /*00e0*/  UIADD3.X UR5, URZ, UR5, URZ, UP1, !UPT ;  /* 0x000000053f057290 */ /* 0x000fce0008ffe43f */
[----:B------:R0:W-:Y:S02]  /*00f0*/  UTMACCTL.PF [UR6] ;  /* 0x00000000060079b9 */ /* 0x0001e40008040000 */
[----:B------:R0:W-:Y:S02]  /*0100*/  UTMACCTL.PF [UR4] ;  /* 0x00000000040079b9 */ /* 0x0001e40008040000 */
[----:B0-----:R-:W-:Y:S01]  /*0110*/  NOP ;  /* 0x0000000000007918 */ /* 0x001fe20000000000 */
.L_x_1:
[----:B------:R-:W-:Y:S05]  /*0120*/  BSYNC B0 ;  /* 0x0000000000007941 */ /* 0x000fea0003800000 */
.L_x_0:
[----:B------:R-:W0:Y:S02]  /*0130*/  SHFL.IDX PT, R3, R0, RZ, 0x1f ;  /* 0x00001fff00037589 */ /* 0x000e2400000e0000 */
[----:B0-----:R-:W-:-:S13]  /*0140*/  ISETP.NE.AND P0, PT, R3, RZ, PT ;  /* 0x000000ff0300720c */ /* 0x001fda0003f05270 */
[----:B------:R-:W-:Y:S05]  /*0150*/  @P0 BRA `(.L_x_2) ;  /* 0x0000000000600947 */ /* 0x000fea0003800000 */
[----:B------:R-:W0:Y:S01]  /*0160*/  S2UR UR8, SR_CgaCtaId ;  /* 0x00000000000879c3 */ /* 0x000e220000008800 */
[----:B------:R-:W-:Y:S01]  /*0170*/  UMOV UR4, 0x400 ;  /* 0x0000040000047882 */ /* 0x000fe20000000000 */
[----:B------:R-:W-:Y:S01]  /*0180*/  UMOV UR5, 0x1 ;  /* 0x0000000100057882 */ /* 0x000fe20000000000 */
[----:B------:R-:W-:Y:S01]  /*0190*/  UMOV UR6, 0x4 ;  /* 0x0000000400067882 */ /* 0x000fe20000000000 */
[----:B------:R-:W-:Y:S01]  /*01a0*/  ELECT P0, URZ, PT ;  /* 0x00000000003f782f */ /* 0x000fe20003800000 */
[----:B------:R-:W-:-:S04]  /*01b0*/  UIADD3 UR6, -UR6, 0x100000, URZ ;  /* 0x0010000006067890 */ /* 0x000fc8000fffe13f */
[----:B------:R-:W-:Y:S02]  /*01c0*/  USHF.L.U32 UR7, UR6, 0xb, URZ ;  /* 0x0000000b06077899 */ /* 0x000fe4000800063f */
[----:B------:R-:W-:Y:S02]  /*01d0*/  USHF.L.U32 UR6, UR6, 0x1, URZ ;  /* 0x0000000106067899 */ /* 0x000fe4000800063f */
[----:B0-----:R-:W-:Y:S02]  /*01e0*/  ULEA UR8, UR8, UR4, 0x18 ;  /* 0x0000000408087291 */ /* 0x001fe4000f8ec03f */
[----:B------:R-:W-:-:S04]  /*01f0*/  UIADD3 UR4, -UR5, 0x100000, URZ ;  /* 0x0010000005047890 */ /* 0x000fc8000fffe13f */
[----:B------:R-:W-:Y:S02]  /*0200*/  USHF.L.U32 UR5, UR4, 0xb, URZ ;  /* 0x0000000b04057899 */ /* 0x000fe4000800063f */
[----:B------:R-:W-:Y:S01]  /*0210*/  USHF.L.U32 UR4, UR4, 0x1, URZ ;  /* 0x0000000104047899 */ /* 0x000fe2000800063f */
[----:B------:R-:W0:Y:S11]  /*0220*/  FENCE.VIEW.ASYNC.S ;  /* 0x00000000000073c6 */ /* 0x000e360000000000 */
[----:B0-----:R0:W1:Y:S01]  /*0230*/  SYNCS.EXCH.64 URZ, [UR8], UR4 ;  /* 0x00000004083f75b2 */ /* 0x0010620008000100 */
[----:B------:R0:W2:Y:S01]  /*0240*/  SYNCS.EXCH.64 URZ, [UR8+0x28], UR6 ;  /* 0x00002806083f75b2 */ /* 0x0000a20008000100 */
[----:B------:R0:W3:Y:S01]  /*0250*/  SYNCS.EXCH.64 URZ, [UR8+0x8], UR4 ;  /* 0x00000804083f75b2 */ /* 0x0000e20008000100 */
[----:B------:R0:W4:Y:S01]  /*0260*/  SYNCS.EXCH.64 URZ, [UR8+0x30], UR6 ;  /* 0x00003006083f75b2 */ /* 0x0001220008000100 */
[----:B------:R0:W0:Y:S01]  /*0270*/  SYNCS.EXCH.64 URZ, [UR8+0x10], UR4 ;  /* 0x00001004083f75b2 */ /* 0x0000220008000100 */
[----:B------:R0:W0:Y:S01]  /*0280*/  SYNCS.EXCH.64 URZ, [UR8+0x38], UR6 ;  /* 0x00003806083f75b2 */ /* 0x0000220008000100 */
[----:B------:R0:W0:Y:S01]  /*0290*/  SYNCS.EXCH.64 URZ, [UR8+0x18], UR4 ;  /* 0x00001804083f75b2 */ /* 0x0000220008000100 */
[----:B------:R0:W0:Y:S01]  /*02a0*/  SYNCS.EXCH.64 URZ, [UR8+0x40], UR6 ;  /* 0x00004006083f75b2 */ /* 0x0000220008000100 */
[----:B------:R0:W0:Y:S01]  /*02b0*/  SYNCS.EXCH.64 URZ, [UR8+0x20], UR4 ;  /* 0x00002004083f75b2 */ /* 0x0000220008000100 */
[----:B------:R0:W0:Y:S01]  /*02c0*/  SYNCS.EXCH.64 URZ, [UR8+0x48], UR6 ;  /* 0x00004806083f75b2 */ /* 0x0000220008000100 */
[----:B------:R-:W-:Y:S01]  /*02d0*/  NOP ;  /* 0x0000000000007918 */ /* 0x000fe20000000000 */
.L_x_2:
[----:B------:R-:W-:Y:S01]  /*02e0*/  SHF.R.S32.HI R7, RZ, 0x1f, R18 ;  /* 0x0000001fff077819 */ /* 0x000fe20000011412 */
[----:B------:R-:W5:Y:S01]  /*02f0*/  SHFL.IDX PT, R0, R0, RZ, 0x1f ;  /* 0x00001fff00007589 */ /* 0x000f6200000e0000 */
[----:B0-----:R-:W0:Y:S01]  /*0300*/  S2UR UR8, SR_CTAID.X ;  /* 0x00000000000879c3 */ /* 0x001e220000002500 */
[----:B------:R-:W-:Y:S02]  /*0310*/  ELECT P0, URZ, PT ;  /* 0x00000000003f782f */ /* 0x000fe40003800000 */
[----:B------:R-:W-:Y:S01]  /*0320*/  LEA.HI R7, R7, R18, RZ, 0x7 ;  /* 0x0000001207077211 */ /* 0x000fe200078f38ff */
[----:B------:R-:W1:Y:S01]  /*0330*/  S2R R4, SR_CTAID.Y ;  /* 0x0000000000047919 */ /* 0x000e620000002600 */
[----:B------:R-:W-:Y:S01]  /*0340*/  SHF.R.S32.HI R8, RZ, 0x1f, R3 ;  /* 0x0000001fff087819 */ /* 0x000fe20000011403 */
[----:B------:R-:W-:Y:S01]  /*0350*/  ULDC UR4, c[0x0][0x150] ;  /* 0x0000540000047ab9 */ /* 0x000fe20000000800 */
[----:B------:R-:W-:Y:S01]  /*0360*/  LOP3.LUT R7, R7, 0xffffff80, RZ, 0xc0, !PT ;  /* 0xffffff8007077812 */ /* 0x000fe200078ec0ff */
[----:B------:R-:W-:Y:S01]  /*0370*/  NOP ;  /* 0x0000000000007918 */ /* 0x000fe20000000000 */
[----:B------:R-:W-:Y:S01]  /*0380*/  LEA.HI R8, R8, R3, RZ, 0x2 ;  /* 0x0000000308087211 */ /* 0x000fe200078f10ff */
[----:B------:R-:W2:Y:S01]  /*0390*/  LDC R10, c[0x0][0x144] ;  /* 0x00005100ff0a7b82 */ /* 0x000ea20000000800 */
[----:B------:R-:W-:Y:S01]  /*03a0*/  NOP ;  /* 0x0000000000007918 */ /* 0x000fe20000000000 */
[----:B------:R-:W-:Y:S01]  /*03b0*/  IMAD.IADD R6, R18, 0x1, -R7 ;  /* 0x0000000112067824 */ /* 0x000fe200078e0a07 */
[----:B------:R-:W-:Y:S01]  /*03c0*/  LOP3.LUT R8, R8, 0x3ffffffc, RZ, 0xc0, !PT ;  /* 0x3ffffffc08087812 */ /* 0x000fe200078ec0ff */
[----:B------:R-:W-:Y:S01]  /*03d0*/  IMAD.MOV.U32 R23, RZ, RZ, 0x1 ;  /* 0x00000001ff177424 */ /* 0x000fe200078e00ff */
[----:B------:R-:W-:-:S02]  /*03e0*/  ISETP.NE.AND P3, PT, R5, RZ, PT ;  /* 0x000000ff0500720c */ /* 0x000fc40003f65270 */
[----:B------:R-:W-:Y:S01]  /*03f0*/  SHF.R.S32.HI R7, RZ, 0x1f, R6 ;  /* 0x0000001fff077819 */ /* 0x000fe20000011406 */
[----:B------:R-:W-:Y:S01]  /*0400*/  IMAD.IADD R8, R3, 0x1, -R8 ;  /* 0x0000000103087824 */ /* 0x000fe200078e0a08 */
[----:B------:R-:W3:Y:S02]  /*0410*/  LDC R13, c[0x0][0x140] ;  /* 0x00005000ff0d7b82 */ /* 0x000ee40000000800 */
[----:B------:R-:W-:Y:S02]  /*0420*/  LEA.HI R7, R7, R6, RZ, 0x3 ;  /* 0x0000000607077211 */ /* 0x000fe400078f18ff */
[----:B-----5:R-:W-:Y:S02]  /*0430*/  ISETP.NE.OR P0, PT, R0, RZ, !P0 ;  /* 0x000000ff0000720c */ /* 0x020fe40004705670 */
[--C-:B------:R-:W-:Y:S02]  /*0440*/  SHF.R.S32.HI R0, RZ, 0x3, R7.reuse ;  /* 0x00000003ff007819 */ /* 0x100fe40000011407 */
[----:B------:R-:W-:-:S02]  /*0450*/  SHF.R.S32.HI R7, RZ, 0x1f, R7 ;  /* 0x0000001fff077819 */ /* 0x000fc40000011407 */
[----:B0-----:R-:W-:Y:S02]  /*0460*/  I2FP.F32.U32 R9, UR8 ;  /* 0x0000000800097c45 */ /* 0x001fe40008201000 */
[----:B------:R-:W-:-:S03]  /*0470*/  LEA.HI R7, R7, R0, RZ, 0x2 ;  /* 0x0000000007077211 */ /* 0x000fc600078f10ff */
[----:B------:R-:W-:Y:S01]  /*0480*/  FMUL R9, R9, UR4 ;  /* 0x0000000409097c20 */ /* 0x000fe20008400000 */
[----:B------:R-:W-:Y:S01]  /*0490*/  LOP3.LUT R7, R7, 0xfffffffc, RZ, 0xc0, !PT ;  /* 0xfffffffc07077812 */ /* 0x000fe200078ec0ff */
[----:B------:R-:W-:Y:S01]  /*04a0*/  VOTEU.ALL UP0, P0 ;  /* 0x00000000003f7886 */ /* 0x000fe20000000000 */
[----:B-1----:R-:W-:Y:S01]  /*04b0*/  I2FP.F32.U32 R3, R4 ;  /* 0x0000000400037245 */ /* 0x002fe20000201000 */
[----:B------:R-:W-:Y:S01]  /*04c0*/  ULDC UR4, c[0x0][0x154] ;  /* 0x0000550000047ab9 */ /* 0x000fe20000000800 */
[----:B------:R-:W-:Y:S01]  /*04d0*/  VOTEU.ALL UP1, P0 ;  /* 0x00000000003f7886 */ /* 0x000fe20000020000 */
[----:B------:R-:W0:Y:S01]  /*04e0*/  F2I.U32.TRUNC.NTZ R9, R9 ;  /* 0x0000000900097305 */ /* 0x000e22000020f000 */
[----:B------:R-:W-:Y:S01]  /*04f0*/  IMAD.IADD R7, R0, 0x1, -R7 ;  /* 0x0000000100077824 */ /* 0x000fe200078e0a07 */
[----:B------:R-:W1:Y:S01]  /*0500*/  @!UP0 S2UR UR7, SR_CgaCtaId ;  /* 0x00000000000789c3 */ /* 0x000e620000008800 */
[----:B------:R-:W-:Y:S01]  /*0510*/  FMUL R12, R3, UR4 ;  /* 0x00000004030c7c20 */ /* 0x000fe20008400000 */
[----:B------:R-:W-:Y:S01]  /*0520*/  UMOV UR4, 0x20 ;  /* 0x0000002000047882 */ /* 0x000fe20000000000 */
[----:B------:R-:W-:Y:S01]  /*0530*/  IMAD R8, R8, 0x4, R7 ;  /* 0x0000000408087824 */ /* 0x000fe200078e0207 */
[----:B------:R-:W-:Y:S01]  /*0540*/  @!UP0 UMOV UR6, 0x400 ;  /* 0x0000040000068882 */ /* 0x000fe20000000000 */
[----:B------:R-:W-:-:S04]  /*0550*/  @!UP0 UIADD3 UR4, -UR4, 0x100000, URZ ;  /* 0x0010000004048890 */ /* 0x000fc8000fffe13f */
[----:B------:R-:W-:Y:S02]  /*0560*/  @!UP0 USHF.L.U32 UR5, UR4, 0xb, URZ ;  /* 0x0000000b04058899 */ /* 0x000fe4000800063f */
[----:B------:R-:W-:Y:S01]  /*0570*/  @!UP0 USHF.L.U32 UR4, UR4, 0x1, URZ ;  /* 0x0000000104048899 */ /* 0x000fe2000800063f */
[----:B---3--:R-:W-:Y:S01]  /*0580*/  ISETP.EQ.U32.AND P2, PT, R13, 0x1, PT ;  /* 0x000000010d00780c */ /* 0x008fe20003f42070 */
[----:B------:R-:W3:Y:S01]  /*0590*/  F2I.U32.TRUNC.NTZ R12, R12 ;  /* 0x0000000c000c7305 */ /* 0x000ee2000020f000 */
[----:B------:R-:W-:Y:S01]  /*05a0*/  LEA.HI R0, R8, R8, RZ, 0x1 ;  /* 0x0000000808007211 */ /* 0x000fe200078f08ff */
[----:B------:R-:W5:Y:S03]  /*05b0*/  LDC R7, c[0x0][0x148] ;  /* 0x00005200ff077b82 */ /* 0x000f660000000800 */
[----:B------:R-:W-:Y:S01]  /*05c0*/  LOP3.LUT R11, R0, 0xfffffffe, RZ, 0xc0, !PT ;  /* 0xfffffffe000b7812 */ /* 0x000fe200078ec0ff */
[----:B0-----:R-:W-:Y:S01]  /*05d0*/  IMAD.MOV R15, RZ, RZ, -R9 ;  /* 0x000000ffff0f7224 */ /* 0x001fe200078e0a09 */
[----:B------:R-:W-:-:S03]  /*05e0*/  SHF.R.S32.HI R9, RZ, 0x1f, R2 ;  /* 0x0000001fff097819 */ /* 0x000fc60000011402 */
[----:B--2---:R-:W-:Y:S01]  /*05f0*/  IMAD R3, R10, R15, UR8 ;  /* 0x000000080a037e24 */ /* 0x004fe2000f8e020f */
[----:B------:R-:W-:Y:S01]  /*0600*/  LEA.HI R9, R9, R2, RZ, 0x2 ;  /* 0x0000000209097211 */ /* 0x000fe200078f10ff */
[C---:B------:R-:W-:Y:S02]  /*0610*/  IMAD.IADD R0, R8.reuse, 0x1, -R11 ;  /* 0x0000000108007824 */ /* 0x040fe400078e0a0b */
[----:B------:R-:W-:Y:S01]  /*0620*/  IMAD.SHL.U32 R11, R8, 0x4, RZ ;  /* 0x00000004080b7824 */ /* 0x000fe200078e00ff */
[----:B------:R-:W-:Y:S01]  /*0630*/  LOP3.LUT R9, R9, 0xfffffffc, RZ, 0xc0, !PT ;  /* 0xfffffffc09097812 */ /* 0x000fe200078ec0ff */
[----:B---3--:R-:W-:Y:S01]  /*0640*/  IMAD.MOV R24, RZ, RZ, -R12 ;  /* 0x000000ffff187224 */ /* 0x008fe200078e0a0c */
[----:B------:R-:W-:Y:S01]  /*0650*/  ISETP.NE.AND P4, PT, R0, R3, PT ;  /* 0x000000030000720c */ /* 0x000fe20003f85270 */
[----:B-1----:R-:W-:Y:S01]  /*0660*/  @!UP0 ULEA UR6, UR7, UR6, 0x18 ;  /* 0x0000000607068291 */ /* 0x002fe2000f8ec03f */
[----:B------:R-:W-:Y:S01]  /*0670*/  LOP3.LUT R22, R8, 0xc, R11, 0x78, !PT ;  /* 0x0000000c08167812 */ /* 0x000fe200078e780b */
[----:B------:R-:W-:Y:S01]  /*0680*/  IMAD.IADD R0, R2, 0x1, -R9 ;  /* 0x0000000102007824 */ /* 0x000fe200078e0a09 */
[----:B------:R-:W-:Y:S01]  /*0690*/  VOTEU.ALL UP0, P0 ;  /* 0x00000000003f7886 */ /* 0x000fe20000000000 */
[----:B------:R-:W-:Y:S01]  /*06a0*/  LOP3.LUT P0, RZ, R6, 0x7, RZ, 0xc0, !PT ;  /* 0x0000000706ff7812 */ /* 0x000fe2000780c0ff */
[----:B------:R-:W-:-:S02]  /*06b0*/  VIADD R6, R5, 0xffffffff ;  /* 0xffffffff05067836 */ /* 0x000fc40000000000 */
[----:B------:R-:W-:Y:S01]  /*06c0*/  ISETP.NE.AND P1, PT, R0, 0x3, PT ;  /* 0x000000030000780c */ /* 0x000fe20003f25270 */
[----:B-----5:R-:W-:Y:S01]  /*06d0*/  IMAD R9, R7, R24, R4 ;  /* 0x0000001807097224 */ /* 0x020fe200078e0204 */
[----:B------:R-:W-:Y:S02]  /*06e0*/  ISETP.LT.U32.AND P0, PT, R22, 0x2, !P0 ;  /* 0x000000021600780c */ /* 0x000fe40004701070 */
[----:B------:R-:W-:Y:S01]  /*06f0*/  ISETP.EQ.OR P1, PT, R0, RZ, !P1 ;  /* 0x000000ff0000720c */ /* 0x000fe20004f22670 */
[----:B------:R-:W0:Y:S02]  /*0700*/  FENCE.VIEW.ASYNC.S ;  /* 0x00000000000073c6 */ /* 0x000e240000000000 */
[----:B0-----:R0:W1:Y:S01]  /*0710*/  @!UP0 SYNCS.EXCH.64 URZ, [UR6+0x60], UR4 ;  /* 0x00006004063f85b2 */ /* 0x0010620008000100 */
[----:B------:R-:W-:Y:S02]  /*0720*/  @P4 LEA.HI R2, R22, R22, RZ, 0x1 ;  /* 0x0000001616024211 */ /* 0x000fe400078f08ff */
[----:B------:R-:W-:-:S02]  /*0730*/  ISETP.EQ.AND P1, PT, R5, RZ, P1 ;  /* 0x000000ff0500720c */ /* 0x000fc40000f22270 */
[----:B------:R-:W-:Y:S02]  /*0740*/  @P4 SHF.R.S32.HI R2, RZ, 0x1, R2 ;  /* 0x00000001ff024819 */ /* 0x000fe40000011402 */
[----:B------:R-:W-:Y:S02]  /*0750*/  ISETP.GE.U32.AND P6, PT, R6, 0x2, PT ;  /* 0x000000020600780c */ /* 0x000fe40003fc6070 */
[----:B------:R-:W-:Y:S02]  /*0760*/  @P4 ISETP.NE.AND P5, PT, R2, R9, PT ;  /* 0x000000090200420c */ /* 0x000fe40003fa5270 */
[----:B------:R-:W-:Y:S02]  /*0770*/  SEL R2, RZ, 0x1, !P0 ;  /* 0x00000001ff027807 */ /* 0x000fe40004000000 */
[----:B------:R-:W-:Y:S02]  /*0780*/  @P4 SEL R23, RZ, 0x1, P5 ;  /* 0x00000001ff174807 */ /* 0x000fe40002800000 */
[----:B------:R-:W-:Y:S01]  /*0790*/  SEL R19, RZ, 0x1, !P1 ;  /* 0x00000001ff137807 */ /* 0x000fe20004800000 */
[----:B------:R0:W2:Y:S01]  /*07a0*/  @!UP1 SYNCS.EXCH.64 URZ, [UR6+0x68], UR4 ;  /* 0x00006804063f95b2 */ /* 0x0000a20008000100 */
[----:B------:R-:W-:Y:S01]  /*07b0*/  LOP3.LUT R23, R23, R2, RZ, 0xc0, !PT ;  /* 0x0000000217177212 */ /* 0x000fe200078ec0ff */
[----:B------:R-:W-:Y:S01]  /*07c0*/  NOP ;  /* 0x0000000000007918 */ /* 0x000fe20000000000 */
[----:B------:R-:W-:Y:S01]  /*07d0*/  SEL R19, R19, 0x2, P6 ;  /* 0x0000000213137807 */ /* 0x000fe20003000000 */
[----:B------:R-:W-:Y:S06]  /*07e0*/  @!P2 BRA `(.L_x_3) ;  /* 0x000000000008a947 */ /* 0x000fec0003800000 */
[----:B-12-4-:R-:W-:Y:S01]  /*07f0*/  UCGABAR_ARV ;  /* 0x00000000000079c7 */ /* 0x016fe20008000000 */
[----:B------:R-:W-:Y:S05]  /*0800*/  BRA `(.L_x_4) ;  /* 0x0000000000047947 */ /* 0x000fea0003800000 */
.L_x_3:
[----:B-12-4-:R-:W-:Y:S01]  /*0810*/  NOP ;  /* 0x0000000000007918 */ /* 0x016fe20000000000 */
.L_x_4:
[----:B------:R-:W1:Y:S01]  /*0820*/  LDC R2, c[0x0][0x65c] ;  /* 0x00019700ff027b82 */ /* 0x000e620000000800 */
[----:B------:R-:W-:Y:S02]  /*0830*/  IMAD.U32 R8, RZ, RZ, UR8 ;  /* 0x00000008ff087e24 */ /* 0x000fe4000f8e00ff */
[----:B------:R-:W-:Y:S01]  /*0840*/  IMAD.MOV.U32 R9, RZ, RZ, RZ ;  /* 0x000000ffff097224 */ /* 0x000fe200078e00ff */
[----:B-1----:R-:W-:-:S04]  /*0850*/  ISETP.NE.AND P1, PT, R2, 0x1, PT ;  /* 0x000000010200780c */ /* 0x002fc80003f25270 */
[----:B------:R-:W-:-:S09]  /*0860*/  P2R R5, PR, RZ, 0x2 ;  /* 0x00000002ff057803 */ /* 0x000fd20000000000 */
[----:B------:R-:W1:Y:S01]  /*0870*/  @P1 LDC R17, c[0x0][0x10] ;  /* 0x00000400ff111b82 */ /* 0x000e620000000800 */
[----:B------:R-:W-:Y:S02]  /*0880*/  @P1 IMAD.MOV.U32 R5, RZ, RZ, RZ ;  /* 0x000000ffff051224 */ /* 0x000fe400078e00ff */
[----:B------:R-:W-:-:S05]  /*0890*/  @P1 IMAD.MOV.U32 R13, RZ, RZ, RZ ;  /* 0x000000ffff0d1224 */ /* 0x000fca00078e00ff */
[----:B------:R-:W2:Y:S01]  /*08a0*/  @!P1 LDC R11, c[0x0][0xc] ;  /* 0x00000300ff0b9b82 */ /* 0x000ea20000000800 */
[----:B-1----:R-:W-:-:S04]  /*08b0*/  @P1 IMAD.WIDE.U32 R16, R17, UR8, R4 ;  /* 0x0000000811101c25 */ /* 0x002fc8000f8e0004 */
[----:B------:R-:W-:Y:S02]  /*08c0*/  @P1 IMAD.IADD R17, R17, 0x1, R13 ;  /* 0x0000000111111824 */ /* 0x000fe400078e020d */
[----:B--2---:R-:W-:-:S04]  /*08d0*/  @!P1 IMAD.WIDE.U32 R8, R4, R11, R8 ;  /* 0x0000000b04089225 */ /* 0x004fc800078e0008 */
[----:B------:R-:W-:Y:S02]  /*08e0*/  @!P1 IMAD.MOV.U32 R16, RZ, RZ, R8 ;  /* 0x000000ffff109224 */ /* 0x000fe400078e0008 */
[----:B------:R-:W-:Y:S01]  /*08f0*/  @!P1 IMAD.MOV.U32 R17, RZ, RZ, R9 ;  /* 0x000000ffff119224 */ /* 0x000fe200078e0009 */
[----:B------:R-:W-:Y:S06]  /*0900*/  @!P2 BRA `(.L_x_5) ;  /* 0x00000000000ca947 */ /* 0x000fec0003800000 */
[----:B------:R-:W-:Y:S01]  /*0910*/  UCGABAR_WAIT ;  /* 0x0000000000007dc7 */ /* 0x000fe20008000000 */
[----:B------:R-:W-:Y:S01]  /*0920*/  CCTL.IVALL ;  /* 0x00000000ff00798f */ /* 0x000fe20002000000 */
[----:B------:R-:W-:Y:S05]  /*0930*/  BRA `(.L_x_6) ;  /* 0x0000000000047947 */ /* 0x000fea0003800000 */
.L_x_5:
[----:B------:R-:W-:Y:S06]  /*0940*/  BAR.SYNC.DEFER_BLOCKING 0x0 ;  /* 0x0000000000007b1d */ /* 0x000fec0000010000 */
.L_x_6:
[----:B------:R-:W-:Y:S05]  /*0950*/  @!P3 BRA `(.L_x_7) ;  /* 0x00000054002cb947 */ /* 0x000fea0003800000 */
[----:B------:R-:W-:-:S13]  /*0960*/  ISETP.GT.U32.AND P0, PT, R6, 0x1, PT ;  /* 0x000000010600780c */ /* 0x000fda0003f04070 */
[----:B0-----:R-:W-:Y:S05]  /*0970*/  @P0 EXIT ;  /* 0x000000000000094d */ /* 0x001fea0003800000 */
[----:B------:R-:W-:Y:S01]  /*0980*/  ULDC.64 UR4, c[0x0][0x650] ;  /* 0x0001940000047ab9 */ /* 0x000fe20000000a00 */
[----:B------:R-:W-:Y:S01]  /*0990*/  PRMT R0, RZ, 0x7610, R0 ;  /* 0x00007610ff007816 */ /* 0x000fe20000000000 */
[----:B------:R-:W-:Y:S01]  /*09a0*/  IMAD.MOV.U32 R92, RZ, RZ, -0x1 ;  /* 0xffffffffff5c7424 */ /* 0x000fe200078e00ff */
[----:B------:R-:W-:Y:S01]  /*09b0*/  ISETP.GE.U32.AND P0, PT, R16, UR4, PT ;  /* 0x0000000410007c0c */ /* 0x000fe2000bf06070 */
[----:B------:R-:W-:Y:S02]  /*09c0*/  IMAD.MOV.U32 R93, RZ, RZ, -0x1 ;  /* 0xffffffffff5d7424 */ /* 0x000fe400078e00ff */
[----:B------:R-:W-:Y:S01]  /*09d0*/  IMAD.MOV.U32 R88, RZ, RZ, -0x1 ;  /* 0xffffffffff587424 */ /* 0x000fe200078e00ff */
[----:B------:R-:W-:-:S13]  /*09e0*/  ISETP.GE.U32.AND.EX P0, PT, R17, UR5, PT, P0 ;  /* 0x0000000511007c0c */ /* 0x000fda000bf06100 */
[----:B------:R-:W-:Y:S05]  /*09f0*/  @P0 BRA `(.L_x_8) ;  /* 0x0000000400280947 */ /* 0x000fea0003800000 */
[----:B------:R-:W0:Y:S01]  /*0a00*/  LDC.64 R20, c[0x0][0x628] ;  /* 0x00018a00ff147b82 */ /* 0x000e220000000a00 */
[----:B------:R-:W-:Y:S02]  /*0a10*/  IMAD.MOV.U32 R8, RZ, RZ, R16 ;  /* 0x000000ffff087224 */ /* 0x000fe400078e0010 */
[----:B------:R-:W-:-:S05]  /*0a20*/  IMAD.MOV.U32 R9, RZ, RZ, R17 ;  /* 0x000000ffff097224 */ /* 0x000fca00078e0011 */
[----:B------:R-:W1:Y:S08]  /*0a30*/  LDC R0, c[0x0][0x630] ;  /* 0x00018c00ff007b82 */ /* 0x000e700000000800 */
[----:B------:R-:W2:Y:S01]  /*0a40*/  LDC.64 R26, c[0x0][0x620] ;  /* 0x00018800ff1a7b82 */ /* 0x000ea20000000a00 */
[----:B0-----:R-:W-:-:S04]  /*0a50*/  ISETP.NE.U32.AND P0, PT, R20, RZ, PT ;  /* 0x000000ff1400720c */ /* 0x001fc80003f05070 */
[----:B------:R-:W-:-:S13]  /*0a60*/  ISETP.NE.AND.EX P0, PT, R21, RZ, PT, P0 ;  /* 0x000000ff1500720c */ /* 0x000fda0003f05300 */
[----:B-12---:R-:W-:Y:S05]  /*0a70*/  @!P0 BRA `(.L_x_9) ;  /* 0x0000000000288947 */ /* 0x006fea0003800000 */
[----:B------:R-:W0:Y:S02]  /*0a80*/  LDC R13, c[0x0][0x634] ;  /* 0x00018d00ff0d7b82 */ /* 0x000e240000000800 */
[----:B0-----:R-:W-:-:S05]  /*0a90*/  IADD3 R13, P0, R16, R13, RZ ;  /* 0x0000000d100d7210 */ /* 0x001fca0007f1e0ff */
[----:B------:R-:W-:-:S04]  /*0aa0*/  IMAD.X R15, RZ, RZ, R17, P0 ;  /* 0x000000ffff0f7224 */ /* 0x000fc800000e0611 */
[----:B------:R-:W-:-:S04]  /*0ab0*/  IMAD.WIDE.U32 R8, R15, R20, RZ ;  /* 0x000000140f087225 */ /* 0x000fc800078e00ff */
[----:B------:R-:W-:-:S04]  /*0ac0*/  IMAD.WIDE.U32 R10, P0, R13, R21, R8 ;  /* 0x000000150d0a7225 */ /* 0x000fc80007800008 */
[----:B------:R-:W-:-:S04]  /*0ad0*/  IMAD.WIDE.U32 R8, R13, R20, RZ ;  /* 0x000000140d087225 */ /* 0x000fc800078e00ff */
[----:B------:R-:W-:Y:S01]  /*0ae0*/  IMAD.X R13, RZ, RZ, RZ, P0 ;  /* 0x000000ffff0d7224 */ /* 0x000fe200000e06ff */
[----:B------:R-:W-:Y:S01]  /*0af0*/  IADD3 RZ, P0, R9, R10, RZ ;  /* 0x0000000a09ff7210 */ /* 0x000fe20007f1e0ff */
[----:B------:R-:W-:-:S04]  /*0b00*/  IMAD.MOV.U32 R12, RZ, RZ, R11 ;  /* 0x000000ffff0c7224 */ /* 0x000fc800078e000b */
[----:B------:R-:W-:-:S08]  /*0b10*/  IMAD.WIDE.U32.X R8, R15, R21, R12, P0 ;  /* 0x000000150f087225 */ /* 0x000fd000000e040c */
.L_x_9:
[----:B------:R-:W0:Y:S01]  /*0b20*/  LDC.64 R20, c[0x0][0x640] ;  /* 0x00019000ff147b82 */ /* 0x000e220000000a00 */
[--C-:B------:R-:W-:Y:S01]  /*0b30*/  SHF.R.U64 R88, R8, R0, R9.reuse ;  /* 0x0000000008587219 */ /* 0x100fe20000001209 */
[----:B------:R-:W-:Y:S01]  /*0b40*/  IMAD R28, R7, R24, R4 ;  /* 0x00000018071c7224 */ /* 0x000fe200078e0204 */
[----:B------:R-:W-:Y:S01]  /*0b50*/  SHF.R.U32.HI R0, RZ, R0, R9 ;  /* 0x00000000ff007219 */ /* 0x000fe20000011609 */
[----:B------:R-:W-:Y:S01]  /*0b60*/  IMAD.MOV.U32 R25, RZ, RZ, 0x1 ;  /* 0x00000001ff197424 */ /* 0x000fe200078e00ff */
[----:B------:R-:W-:-:S03]  /*0b70*/  IADD3 R5, P0, RZ, -R88, RZ ;  /* 0x80000058ff057210 */ /* 0x000fc60007f1e0ff */
[----:B------:R-:W1:Y:S02]  /*0b80*/  LDC R6, c[0x0][0x618] ;  /* 0x00018600ff067b82 */ /* 0x000e640000000800 */
[----:B------:R-:W-:-:S04]  /*0b90*/  IMAD.X R9, RZ, RZ, ~R0, P0 ;  /* 0x000000ffff097224 */ /* 0x000fc800000e0e00 */
[-C--:B------:R-:W-:Y:S02]  /*0ba0*/  IMAD R0, R9, R26.reuse, RZ ;  /* 0x0000001a09007224 */ /* 0x080fe400078e02ff */
[----:B------:R-:W2:Y:S01]  /*0bb0*/  LDC R11, c[0x0][0x608] ;  /* 0x00018200ff0b7b82 */ /* 0x000ea20000000800 */
[----:B------:R-:W-:-:S04]  /*0bc0*/  IMAD.WIDE.U32 R8, R5, R26, R16 ;  /* 0x0000001a05087225 */ /* 0x000fc800078e0010 */
[----:B------:R-:W-:-:S03]  /*0bd0*/  IMAD R5, R5, R27, R0 ;  /* 0x0000001b05057224 */ /* 0x000fc600078e0200 */
[----:B------:R-:W3:Y:S01]  /*0be0*/  LDC R12, c[0x0][0x658] ;  /* 0x00019600ff0c7b82 */ /* 0x000ee20000000800 */
[----:B0-----:R-:W-:Y:S01]  /*0bf0*/  ISETP.NE.U32.AND P0, PT, R20, RZ, PT ;  /* 0x000000ff1400720c */ /* 0x001fe20003f05070 */
[----:B------:R-:W-:Y:S02]  /*0c00*/  IMAD.IADD R5, R9, 0x1, R5 ;  /* 0x0000000109057824 */ /* 0x000fe400078e0205 */
[----:B------:R-:W-:Y:S01]  /*0c10*/  IMAD.MOV.U32 R9, RZ, RZ, -0x1 ;  /* 0xffffffffff097424 */ /* 0x000fe200078e00ff */
[----:B------:R-:W-:-:S03]  /*0c20*/  ISETP.NE.AND.EX P0, PT, R21, RZ, PT, P0 ;  /* 0x000000ff1500720c */ /* 0x000fc60003f05300 */
[----:B------:R-:W0:Y:S01]  /*0c30*/  LDC R15, c[0x0][0x600] ;  /* 0x00018000ff0f7b82 */ /* 0x000e220000000800 */
[-CC-:B-1----:R-:W-:Y:S02]  /*0c40*/  SHF.R.U64 R13, R8, R6.reuse, R5.reuse ;  /* 0x00000006080d7219 */ /* 0x182fe40000001205 */
[----:B------:R-:W-:-:S05]  /*0c50*/  SHF.R.U32.HI R0, RZ, R6, R5 ;  /* 0x00000006ff007219 */ /* 0x000fca0000011605 */
[----:B------:R-:W1:Y:S01]  /*0c60*/  LDC R14, c[0x0][0x648] ;  /* 0x00019200ff0e7b82 */ /* 0x000e620000000800 */
[-CC-:B--2---:R-:W-:Y:S02]  /*0c70*/  SHF.R.U64 R29, R13, R11.reuse, R0.reuse ;  /* 0x0000000b0d1d7219 */ /* 0x184fe40000001200 */
[----:B------:R-:W-:-:S05]  /*0c80*/  SHF.R.U32.HI R5, RZ, R11, R0 ;  /* 0x0000000bff057219 */ /* 0x000fca0000011600 */
[----:B------:R-:W2:Y:S01]  /*0c90*/  LDC R26, c[0x0][0x638] ;  /* 0x00018e00ff1a7b82 */ /* 0x000ea20000000800 */
[-CC-:B---3--:R-:W-:Y:S02]  /*0ca0*/  SHF.R.U64 R24, R29, R12.reuse, R5.reuse ;  /* 0x0000000c1d187219 */ /* 0x188fe40000001205 */
[-C--:B------:R-:W-:Y:S02]  /*0cb0*/  SHF.L.U32 R0, R9, R12.reuse, RZ ;  /* 0x0000000c09007219 */ /* 0x080fe400000006ff */
[----:B------:R-:W-:Y:S01]  /*0cc0*/  SHF.R.U32.HI R5, RZ, R12, R5 ;  /* 0x0000000cff057219 */ /* 0x000fe20000011605 */
[----:B------:R-:W-:Y:S01]  /*0cd0*/  IMAD.MOV.U32 R4, RZ, RZ, R24 ;  /* 0x000000ffff047224 */ /* 0x000fe200078e0018 */
[----:B------:R-:W-:Y:S01]  /*0ce0*/  LOP3.LUT R10, RZ, R0, RZ, 0x33, !PT ;  /* 0x00000000ff0a7212 */ /* 0x000fe200078e33ff */
[----:B------:R-:W3:Y:S01]  /*0cf0*/  LDC R27, c[0x0][0x610] ;  /* 0x00018400ff1b7b82 */ /* 0x000ee20000000800 */
[----:B------:R-:W-:Y:S05]  /*0d00*/  @!P0 BRA `(.L_x_10) ;  /* 0x0000000000288947 */ /* 0x000fea0003800000 */
[----:B------:R-:W4:Y:S02]  /*0d10*/  LDC R9, c[0x0][0x64c] ;  /* 0x00019300ff097b82 */ /* 0x000f240000000800 */
[----:B----4-:R-:W-:-:S05]  /*0d20*/  IADD3 R9, P0, R24, R9, RZ ;  /* 0x0000000918097210 */ /* 0x010fca0007f1e0ff */
        /* <DEDUP_REMOVED lines=8> */
.L_x_10:
[----:B-1----:R-:W-:Y:S01]  /*0db0*/  SHF.R.U64 R4, R4, R14, R5 ;  /* 0x0000000e04047219 */ /* 0x002fe20000001205 */
[----:B0-----:R-:W-:Y:S01]  /*0dc0*/  VIADD R6, R15, 0xffffffff ;  /* 0xffffffff0f067836 */ /* 0x001fe20000000000 */
[----:B------:R-:W-:Y:S02]  /*0dd0*/  SHF.L.U32 R0, R25, R12, RZ ;  /* 0x0000000c19007219 */ /* 0x000fe400000006ff */
[----:B------:R-:W-:Y:S01]  /*0de0*/  LOP3.LUT R5, R29, R10, RZ, 0xc0, !PT ;  /* 0x0000000a1d057212 */ /* 0x000fe200078ec0ff */
[----:B------:R-:W-:Y:S01]  /*0df0*/  IMAD.MOV R7, RZ, RZ, -R4 ;  /* 0x000000ffff077224 */ /* 0x000fe200078e0a04 */
[----:B------:R-:W-:Y:S02]  /*0e00*/  SEL R3, R3, R28, !P1 ;  /* 0x0000001c03037207 */ /* 0x000fe40004800000 */
[----:B------:R-:W-:Y:S01]  /*0e10*/  LOP3.LUT R6, R13, R6, RZ, 0xc0, !PT ;  /* 0x000000060d067212 */ /* 0x000fe200078ec0ff */
[----:B------:R-:W-:Y:S02]  /*0e20*/  IMAD R4, R0, R4, R5 ;  /* 0x0000000400047224 */ /* 0x000fe400078e0205 */
[----:B--2---:R-:W-:-:S02]  /*0e30*/  IMAD R0, R7, R26, R24 ;  /* 0x0000001a07007224 */ /* 0x004fc400078e0218 */
[----:B---3--:R-:W-:Y:S02]  /*0e40*/  IMAD R3, R4, R27, R3 ;  /* 0x0000001b04037224 */ /* 0x008fe400078e0203 */
[----:B------:R-:W-:Y:S02]  /*0e50*/  IMAD R92, R0, R15, R6 ;  /* 0x0000000f005c7224 */ /* 0x000fe400078e0206 */
[----:B------:R-:W-:-:S03]  /*0e60*/  IMAD.MOV.U32 R4, RZ, RZ, 0x1 ;  /* 0x00000001ff047424 */ /* 0x000fc600078e00ff */
[----:B------:R-:W-:Y:S02]  /*0e70*/  SEL R93, R92, R3, !P1 ;  /* 0x000000035c5d7207 */ /* 0x000fe40004800000 */
[----:B------:R-:W-:Y:S02]  /*0e80*/  PRMT R0, R4, 0x7610, R0 ;  /* 0x0000761004007816 */ /* 0x000fe40000000000 */
[----:B------:R-:W-:-:S07]  /*0e90*/  SEL R92, R3, R92, !P1 ;  /* 0x0000005c035c7207 */ /* 0x000fce0004800000 */
.L_x_8:
[----:B------:R-:W-:-:S08]  /*0ea0*/  NOP ;  /* 0x0000000000007918 */ /* 0x000fd00000000000 */
[----:B------:R-:W0:Y:S02]  /*0eb0*/  USETMAXREG.TRY_ALLOC.CTAPOOL UP0, 0xe8 ;  /* 0x000000e8000079c8 */ /* 0x000e240008000600 */
[----:B0-----:R-:W-:-:S13]  /*0ec0*/  PLOP3.LUT P0, PT, PT, PT, UP0, 0x80, 0x0 ;  /* 0x000000000000781c */ /* 0x001fda0003f0f008 */
[----:B------:R-:W-:Y:S05]  /*0ed0*/  @!P0 BRA `(.L_x_8) ;  /* 0xfffffffc00f08947 */ /* 0x000fea000383ffff */
[----:B------:R-:W-:Y:S01]  /*0ee0*/  ULDC.64 UR4, c[0x0][0x598] ;  /* 0x0001660000047ab9 */ /* 0x000fe20000000a00 */
[----:B------:R-:W-:Y:S01]  /*0ef0*/  ULDC.64 UR36, c[0x0][0x208] ;  /* 0x0000820000247ab9 */ /* 0x000fe20000000a00 */
[----:B------:R-:W-:-:S04]  /*0f00*/  ISETP.NE.U32.AND P0, PT, RZ, UR4, PT ;  /* 0x00000004ff007c0c */ /* 0x000fc8000bf05070 */
[----:B------:R-:W-:-:S13]  /*0f10*/  ISETP.NE.AND.EX P0, PT, RZ, UR5, PT, P0 ;  /* 0x00000005ff007c0c */ /* 0x000fda000bf05300 */
[----:B------:R-:W-:Y:S05]  /*0f20*/  @!P0 BRA `(.L_x_11) ;  /* 0x00000000001c8947 */ /* 0x000fea0003800000 */
[----:B------:R-:W0:Y:S02]  /*0f30*/  LDC.64 R4, c[0x0][0x598] ;  /* 0x00016600ff047b82 */ /* 0x000e240000000a00 */
[----:B0-----:R-:W2:Y:S02]  /*0f40*/  LDG.E.64 R4, desc[UR36][R4.64] ;  /* 0x0000002404047981 */ /* 0x001ea4000c1e1b00 */
[----:B--2---:R-:W-:-:S04]  /*0f50*/  ISETP.NE.U32.AND P0, PT, R4, RZ, PT ;  /* 0x000000ff0400720c */ /* 0x004fc80003f05070 */
[----:B------:R-:W-:-:S13]  /*0f60*/  ISETP.NE.AND.EX P0, PT, R5, RZ, PT, P0 ;  /* 0x000000ff0500720c */ /* 0x000fda0003f05300 */
[----:B------:R-:W-:Y:S05]  /*0f70*/  @!P0 BRA `(.L_x_11) ;  /* 0x0000000000088947 */ /* 0x000fea0003800000 */
[----:B------:R0:W5:Y:S01]  /*0f80*/  LD.E R89, desc[UR36][R4.64] ;  /* 0x0000002404597980 */ /* 0x000162000c101900 */
[----:B------:R-:W-:Y:S05]  /*0f90*/  BRA `(.L_x_12) ;  /* 0x0000000000247947 */ /* 0x000fea0003800000 */
.L_x_11:
[----:B------:R-:W-:Y:S02]  /*0fa0*/  ULDC.64 UR4, c[0x0][0x588] ;  /* 0x0001620000047ab9 */ /* 0x000fe40000000a00 */
[----:B------:R-:W-:-:S04]  /*0fb0*/  ISETP.NE.U32.AND P0, PT, RZ, UR4, PT ;  /* 0x00000004ff007c0c */ /* 0x000fc8000bf05070 */
[----:B------:R-:W-:-:S13]  /*0fc0*/  ISETP.NE.AND.EX P0, PT, RZ, UR5, PT, P0 ;  /* 0x00000005ff007c0c */ /* 0x000fda000bf05300 */
[----:B------:R-:W-:Y:S05]  /*0fd0*/  @!P0 BRA `(.L_x_13) ;  /* 0x00000000000c8947 */ /* 0x000fea0003800000 */
[----:B------:R-:W0:Y:S02]  /*0fe0*/  LDC.64 R4, c[0x0][0x588] ;  /* 0x00016200ff047b82 */ /* 0x000e240000000a00 */
[----:B0-----:R1:W5:Y:S01]  /*0ff0*/  LDG.E R89, desc[UR36][R4.64] ;  /* 0x0000002404597981 */ /* 0x001362000c1e1900 */
[----:B------:R-:W-:Y:S05]  /*1000*/  BRA `(.L_x_12) ;  /* 0x0000000000087947 */ /* 0x000fea0003800000 */
.L_x_13:
[----:B------:R-:W-:Y:S02]  /*1010*/  ULDC UR4, c[0x0][0x580] ;  /* 0x0001600000047ab9 */ /* 0x000fe40000000800 */
[----:B------:R-:W-:-:S07]  /*1020*/  IMAD.U32 R89, RZ, RZ, UR4 ;  /* 0x00000004ff597e24 */ /* 0x000fce000f8e00ff */
.L_x_12:
[----:B------:R-:W-:Y:S02]  /*1030*/  ULDC.64 UR4, c[0x0][0x5a0] ;  /* 0x0001680000047ab9 */ /* 0x000fe40000000a00 */
[----:B------:R-:W-:-:S04]  /*1040*/  ISETP.NE.U32.AND P0, PT, RZ, UR4, PT ;  /* 0x00000004ff007c0c */ /* 0x000fc8000bf05070 */
[----:B------:R-:W-:-:S13]  /*1050*/  ISETP.NE.AND.EX P0, PT, RZ, UR5, PT, P0 ;  /* 0x00000005ff007c0c */ /* 0x000fda000bf05300 */
[----:B------:R-:W-:Y:S05]  /*1060*/  @!P0 BRA `(.L_x_14) ;  /* 0x00000000001c8947 */ /* 0x000fea0003800000 */
[----:B01----:R-:W0:Y:S02]  /*1070*/  LDC.64 R4, c[0x0][0x5a0] ;  /* 0x00016800ff047b82 */ /* 0x003e240000000a00 */
[----:B0-----:R-:W2:Y:S02]  /*1080*/  LDG.E.64 R4, desc[UR36][R4.64] ;  /* 0x0000002404047981 */ /* 0x001ea4000c1e1b00 */
[----:B--2---:R-:W-:-:S04]  /*1090*/  ISETP.NE.U32.AND P0, PT, R4, RZ, PT ;  /* 0x000000ff0400720c */ /* 0x004fc80003f05070 */
[----:B------:R-:W-:-:S13]  /*10a0*/  ISETP.NE.AND.EX P0, PT, R5, RZ, PT, P0 ;  /* 0x000000ff0500720c */ /* 0x000fda0003f05300 */
[----:B------:R-:W-:Y:S05]  /*10b0*/  @!P0 BRA `(.L_x_14) ;  /* 0x0000000000088947 */ /* 0x000fea0003800000 */
[----:B------:R0:W5:Y:S01]  /*10c0*/  LD.E R90, desc[UR36][R4.64] ;  /* 0x00000024045a7980 */ /* 0x000162000c101900 */
[----:B------:R-:W-:Y:S05]  /*10d0*/  BRA `(.L_x_15) ;  /* 0x0000000000247947 */ /* 0x000fea0003800000 */
.L_x_14:
[----:B------:R-:W-:Y:S02]  /*10e0*/  ULDC.64 UR4, c[0x0][0x590] ;  /* 0x0001640000047ab9 */ /* 0x000fe40000000a00 */
[----:B------:R-:W-:-:S04]  /*10f0*/  ISETP.NE.U32.AND P0, PT, RZ, UR4, PT ;  /* 0x00000004ff007c0c */ /* 0x000fc8000bf05070 */
[----:B------:R-:W-:-:S13]  /*1100*/  ISETP.NE.AND.EX P0, PT, RZ, UR5, PT, P0 ;  /* 0x00000005ff007c0c */ /* 0x000fda000bf05300 */
[----:B------:R-:W-:Y:S05]  /*1110*/  @!P0 BRA `(.L_x_16) ;  /* 0x00000000000c8947 */ /* 0x000fea0003800000 */
[----:B------:R-:W2:Y:S02]  /*1120*/  LDC.64 R90, c[0x0][0x590] ;  /* 0x00016400ff5a7b82 */ /* 0x000ea40000000a00 */
[----:B--2---:R2:W5:Y:S01]  /*1130*/  LDG.E R90, desc[UR36][R90.64] ;  /* 0x000000245a5a7981 */ /* 0x004562000c1e1900 */
[----:B------:R-:W-:Y:S05]  /*1140*/  BRA `(.L_x_15) ;  /* 0x0000000000087947 */ /* 0x000fea0003800000 */
.L_x_16:
[----:B------:R-:W-:Y:S02]  /*1150*/  ULDC UR4, c[0x0][0x584] ;  /* 0x0001610000047ab9 */ /* 0x000fe40000000800 */
[----:B------:R-:W-:-:S07]  /*1160*/  IMAD.U32 R90, RZ, RZ, UR4 ;  /* 0x00000004ff5a7e24 */ /* 0x000fce000f8e00ff */
.L_x_15:
[----:B------:R-:W-:-:S13]  /*1170*/  LOP3.LUT P0, RZ, R0, 0xff, RZ, 0xc0, !PT ;  /* 0x000000ff00ff7812 */ /* 0x000fda000780c0ff */
[----:B------:R-:W-:Y:S05]  /*1180*/  @!P0 EXIT ;  /* 0x000000000000894d */ /* 0x000fea0003800000 */
[----:B------:R-:W-:Y:S01]  /*1190*/  ULDC UR4, c[0x0][0x28c] ;  /* 0x0000a30000047ab9 */ /* 0x000fe20000000800 */
[----:B------:R-:W-:Y:S01]  /*11a0*/  UMOV UR38, URZ ;  /* 0x0000003f00267c82 */ /* 0x000fe20008000000 */
[----:B------:R-:W-:Y:S01]  /*11b0*/  UIADD3 UR4, UR4, 0x7f, URZ ;  /* 0x0000007f04047890 */ /* 0x000fe2000fffe03f */
[----:B------:R-:W-:-:S03]  /*11c0*/  UMOV UR39, URZ ;  /* 0x0000003f00277c82 */ /* 0x000fc60008000000 */
[----:B------:R-:W-:-:S04]  /*11d0*/  USHF.R.S32.HI UR5, URZ, 0x1f, UR4 ;  /* 0x0000001f3f057899 */ /* 0x000fc80008011404 */
[----:B------:R-:W-:-:S04]  /*11e0*/  ULEA.HI UR5, UR5, UR4, URZ, 0x7 ;  /* 0x0000000405057291 */ /* 0x000fc8000f8f383f */
[----:B------:R-:W-:-:S12]  /*11f0*/  USHF.R.S32.HI UR40, URZ, 0x7, UR5 ;  /* 0x000000073f287899 */ /* 0x000fd80008011405 */
.L_x_168:
[----:B------:R-:W-:Y:S01]  /*1200*/  LOP3.LUT R0, R18, 0x80, RZ, 0xc0, !PT ;  /* 0x0000008012007812 */ /* 0x000fe200078ec0ff */
[----:B------:R-:W3:Y:S01]  /*1210*/  S2UR UR7, SR_CgaCtaId ;  /* 0x00000000000779c3 */ /* 0x000ee20000008800 */
[----:B------:R-:W-:Y:S02]  /*1220*/  UMOV UR6, 0x400 ;  /* 0x0000040000067882 */ /* 0x000fe40000000000 */
[----:B------:R-:W-:-:S06]  /*1230*/  SHF.R.U32.HI R0, RZ, 0x7, R0 ;  /* 0x00000007ff007819 */ /* 0x000fcc0000011600 */
[----:B----4-:R-:W4:Y:S01]  /*1240*/  SHFL.IDX PT, R0, R0, RZ, 0x1f ;  /* 0x00001fff00007589 */ /* 0x010f2200000e0000 */
[----:B---3--:R-:W-:Y:S01]  /*1250*/  ULEA UR6, UR7, UR6, 0x18 ;  /* 0x0000000607067291 */ /* 0x008fe2000f8ec03f */
[----:B----4-:R-:W-:-:S13]  /*1260*/  R2UR UR4, R0 ;  /* 0x00000000000472ca */ /* 0x010fda00000e0000 */
[----:B------:R-:W-:-:S04]  /*1270*/  ULEA.HI UR5, UR4, UR4, URZ, 0x1 ;  /* 0x0000000404057291 */ /* 0x000fc8000f8f083f */
[----:B------:R-:W-:-:S04]  /*1280*/  ULOP3.LUT UR5, UR5, 0x7fffe, URZ, 0xc0, !UPT ;  /* 0x0007fffe05057892 */ /* 0x000fc8000f8ec03f */
[----:B------:R-:W-:-:S03]  /*1290*/  UIADD3 UR5, UR4, -UR5, URZ ;  /* 0x8000000504057290 */ /* 0x000fc6000fffe03f */
[----:B------:R-:W-:Y:S01]  /*12a0*/  ULDC UR4, c[0x0][0x28c] ;  /* 0x0000a30000047ab9 */ /* 0x000fe20000000800 */
[----:B------:R-:W-:Y:S01]  /*12b0*/  ULEA UR5, UR5, UR6, 0xd ;  /* 0x0000000605057291 */ /* 0x000fe2000f8e683f */
[----:B------:R-:W-:-:S03]  /*12c0*/  ISETP.LT.AND P0, PT, RZ, UR4, PT ;  /* 0x00000004ff007c0c */ /* 0x000fc6000bf01270 */
[----:B------:R-:W-:-:S04]  /*12d0*/  UIADD3 UR5, UR5, 0x100, URZ ;  /* 0x0000010005057890 */ /* 0x000fc8000fffe03f */
[----:B------:R-:W-:-:S04]  /*12e0*/  USHF.R.U32.HI UR5, URZ, 0x4, UR5 ;  /* 0x000000043f057899 */ /* 0x000fc80008011605 */
[----:B------:R-:W-:-:S04]  /*12f0*/  ULOP3.LUT UR5, UR5, 0x3fff, URZ, 0xc0, !UPT ;  /* 0x00003fff05057892 */ /* 0x000fc8000f8ec03f */
[----:B------:R-:W-:Y:S01]  /*1300*/  ULOP3.LUT UR41, UR5, 0x10000, URZ, 0xfc, !UPT ;  /* 0x0001000005297892 */ /* 0x000fe2000f8efc3f */
[----:B01----:R-:W-:Y:S11]  /*1310*/  @P0 BRA `(.L_x_17) ;  /* 0x0000000000400947 */ /* 0x003ff60003800000 */
[----:B------:R-:W-:Y:S01]  /*1320*/  MOV R0, 0x0 ;  /* 0x0000000000007802 */ /* 0x000fe20000000f00 */
[----:B------:R-:W-:Y:S01]  /*1330*/  ULDC.64 UR4, c[0x4][0x68] ;  /* 0x01001a0000047ab9 */ /* 0x000fe20000000a00 */
[----:B------:R-:W-:Y:S01]  /*1340*/  ULDC.64 UR6, c[0x4][0x8] ;  /* 0x0100020000067ab9 */ /* 0x000fe20000000a00 */
[----:B01----:R-:W-:Y:S01]  /*1350*/  IMAD.U32 R4, RZ, RZ, UR4 ;  /* 0x00000004ff047e24 */ /* 0x003fe2000f8e00ff */
[----:B------:R0:W1:Y:S01]  /*1360*/  LDC.64 R14, c[0x4][R0] ;  /* 0x01000000000e7b82 */ /* 0x0000620000000a00 */
[----:B------:R-:W-:Y:S01]  /*1370*/  IMAD.U32 R5, RZ, RZ, UR5 ;  /* 0x00000005ff057e24 */ /* 0x000fe2000f8e00ff */
[----:B------:R-:W-:Y:S01]  /*1380*/  ULDC.64 UR4, c[0x4][0x70] ;  /* 0x01001c0000047ab9 */ /* 0x000fe20000000a00 */
[----:B------:R-:W-:Y:S02]  /*1390*/  IMAD.U32 R10, RZ, RZ, UR6 ;  /* 0x00000006ff0a7e24 */ /* 0x000fe4000f8e00ff */
[----:B------:R-:W-:Y:S02]  /*13a0*/  IMAD.U32 R6, RZ, RZ, UR4 ;  /* 0x00000004ff067e24 */ /* 0x000fe4000f8e00ff */
[----:B------:R-:W-:-:S02]  /*13b0*/  IMAD.U32 R7, RZ, RZ, UR5 ;  /* 0x00000005ff077e24 */ /* 0x000fc4000f8e00ff */
[----:B------:R-:W-:Y:S02]  /*13c0*/  IMAD.U32 R11, RZ, RZ, UR7 ;  /* 0x00000007ff0b7e24 */ /* 0x000fe4000f8e00ff */
[----:B------:R-:W-:Y:S02]  /*13d0*/  IMAD.MOV.U32 R8, RZ, RZ, 0x1e1 ;  /* 0x000001e1ff087424 */ /* 0x000fe400078e00ff */
[----:B------:R-:W-:Y:S02]  /*13e0*/  IMAD.MOV.U32 R12, RZ, RZ, 0x1 ;  /* 0x00000001ff0c7424 */ /* 0x000fe400078e00ff */
[----:B0-----:R-:W-:-:S07]  /*13f0*/  IMAD.MOV.U32 R13, RZ, RZ, RZ ;  /* 0x000000ffff0d7224 */ /* 0x001fce00078e00ff */
[----:B------:R-:W-:-:S07]  /*1400*/  LEPC R20, `(.L_x_17) ;  /* 0x000000001014794e */ /* 0x000fce0000000000 */
[----:B-12--5:R-:W-:Y:S05]  /*1410*/  CALL.ABS.NOINC R14 ;  /* 0x000000000e007343 */ /* 0x026fea0003c00000 */
.L_x_17:
[----:B------:R-:W-:-:S04]  /*1420*/  LOP3.LUT R0, R19, 0x1, RZ, 0xfc, !PT ;  /* 0x0000000113007812 */ /* 0x000fc800078efcff */
[----:B------:R-:W-:-:S13]  /*1430*/  ISETP.NE.AND P0, PT, R0, 0x3, PT ;  /* 0x000000030000780c */ /* 0x000fda0003f05270 */
[----:B------:R-:W-:Y:S05]  /*1440*/  @!P0 BRA `(.L_x_18) ;  /* 0x0000000000048947 */ /* 0x000fea0003800000 */
[----:B------:R-:W-:Y:S01]  /*1450*/  BPT.TRAP 0x1 ;  /* 0x000000040000795c */ /* 0x000fe20000300000 */
.L_x_18:
[----:B------:R-:W3:Y:S01]  /*1460*/  S2UR UR5, SR_CgaCtaId ;  /* 0x00000000000579c3 */ /* 0x000ee20000008800 */
[----:B------:R-:W-:Y:S01]  /*1470*/  UMOV UR4, 0x400 ;  /* 0x0000040000047882 */ /* 0x000fe20000000000 */
[----:B------:R-:W-:Y:S02]  /*1480*/  IMAD.U32 R0, RZ, RZ, UR38 ;  /* 0x00000026ff007e24 */ /* 0x000fe4000f8e00ff */
[----:B------:R-:W-:-:S03]  /*1490*/  IMAD.U32 R3, RZ, RZ, UR39 ;  /* 0x00000027ff037e24 */ /* 0x000fc6000f8e00ff */
[----:B------:R-:W-:Y:S01]  /*14a0*/  SHF.L.U32 R0, R0, 0x1f, RZ ;  /* 0x0000001f00007819 */ /* 0x000fe200000006ff */
[----:B---3--:R-:W-:-:S06]  /*14b0*/  ULEA UR4, UR5, UR4, 0x18 ;  /* 0x0000000405047291 */ /* 0x008fcc000f8ec03f */
[----:B------:R-:W-:-:S04]  /*14c0*/  IMAD.U32 R6, RZ, RZ, UR4 ;  /* 0x00000004ff067e24 */ /* 0x000fc8000f8e00ff */
[----:B------:R-:W-:-:S04]  /*14d0*/  IMAD R3, R3, 0x8, R6 ;  /* 0x0000000803037824 */ /* 0x000fc800078e0206 */
[----:B------:R3:W4:Y:S01]  /*14e0*/  SYNCS.PHASECHK.TRANS64.TRYWAIT P1, [R3+URZ], R0 ;  /* 0x00000000030075a7 */ /* 0x000722000802017f */
[----:B------:R-:W-:Y:S05]  /*14f0*/  @!P0 BRA `(.L_x_19) ;  /* 0x0000000000048947 */ /* 0x000fea0003800000 */
[----:B------:R-:W-:Y:S01]  /*1500*/  BPT.TRAP 0x1 ;  /* 0x000000040000795c */ /* 0x000fe20000300000 */
.L_x_19:
[----:B----4-:R-:W-:Y:S05]  /*1510*/  @P1 BRA `(.L_x_20) ;  /* 0x0000000000081947 */ /* 0x010fea0003800000 */
[----:B------:R-:W4:Y:S02]  /*1520*/  SYNCS.PHASECHK.TRANS64.TRYWAIT P1, [R3+URZ], R0 ;  /* 0x00000000030075a7 */ /* 0x000f24000802017f */
[----:B----4-:R-:W-:Y:S05]  /*1530*/  @!P1 BRA `(.L_x_21) ;  /* 0x0000005c00c89947 */ /* 0x010fea0003800000 */
.L_x_20:
[----:B------:R-:W-:-:S04]  /*1540*/  UISETP.LT.AND UP0, UPT, UR40, 0x1, UPT ;  /* 0x000000012800788c */ /* 0x000fc8000bf01270 */
[----:B------:R-:W-:-:S06]  /*1550*/  USEL UR4, UR40, 0x1, UP0 ;  /* 0x0000000128047887 */ /* 0x000fcc0008000000 */
[----:B---34-:R-:W-:Y:S01]  /*1560*/  IMAD.U32 R0, RZ, RZ, UR4 ;  /* 0x00000004ff007e24 */ /* 0x018fe2000f8e00ff */
[----:B------:R-:W-:Y:S05]  /*1570*/  WARPSYNC.ALL ;  /* 0x0000000000007948 */ /* 0x000fea0003800000 */
[----:B------:R-:W-:-:S04]  /*1580*/  IADD3 R0, -R0, UR40, RZ ;  /* 0x0000002800007c10 */ /* 0x000fc8000fffe1ff */
[----:B------:R-:W-:Y:S02]  /*1590*/  ISETP.GE.AND P1, PT, R0, 0x1, PT ;  /* 0x000000010000780c */ /* 0x000fe40003f26270 */
[----:B------:R-:W-:Y:S01]  /*15a0*/  R2UR UR4, R6 ;  /* 0x00000000060472ca */ /* 0x000fe200000e0000 */
[----:B------:R-:W-:Y:S01]  /*15b0*/  ULEA UR6, UR39, UR41, 0xb ;  /* 0x0000002927067291 */ /* 0x000fe2000f8e583f */
[----:B------:R-:W-:Y:S01]  /*15c0*/  WARPGROUP.ARRIVE ;  /* 0x00000000000079c5 */ /* 0x000fe20000000000 */
[----:B------:R-:W-:Y:S01]  /*15d0*/  UMOV UR9, 0x40000040 ;  /* 0x4000004000097882 */ /* 0x000fe20000000000 */
[----:B------:R-:W-:Y:S01]  /*15e0*/  UMOV UR11, 0x40000040 ;  /* 0x40000040000b7882 */ /* 0x000fe20000000000 */
[----:B------:R-:W-:-:S03]  /*15f0*/  UIADD3 UR7, UR6, 0x400, URZ ;  /* 0x0000040006077890 */ /* 0x000fc6000fffe03f */
[----:B------:R-:W-:-:S05]  /*1600*/  UMOV UR8, UR6 ;  /* 0x0000000600087c82 */ /* 0x000fca0008000000 */
[----:B------:R-:W-:-:S04]  /*1610*/  UIADD3 UR4, UR4, 0x28100, URZ ;  /* 0x0002810004047890 */ /* 0x000fc8000fffe03f */
[----:B------:R-:W-:-:S04]  /*1620*/  USHF.R.U32.HI UR4, URZ, 0x4, UR4 ;  /* 0x000000043f047899 */ /* 0x000fc80008011604 */
[----:B------:R-:W-:-:S04]  /*1630*/  ULOP3.LUT UR4, UR4, 0x3fff, URZ, 0xc0, !UPT ;  /* 0x00003fff04047892 */ /* 0x000fc8000f8ec03f */
[----:B------:R-:W-:-:S04]  /*1640*/  ULOP3.LUT UR4, UR4, 0x10000, URZ, 0xfc, !UPT ;  /* 0x0001000004047892 */ /* 0x000fc8000f8efc3f */
[----:B------:R-:W-:-:S07]  /*1650*/  ULEA UR5, UR39, UR4, 0x9 ;  /* 0x0000000427057291 */ /* 0x000fce000f8e483f */
[----:B------:R-:W-:Y:S02]  /*1660*/  UMOV UR10, UR5 ;  /* 0x00000005000a7c82 */ /* 0x000fe40008000000 */
[----:B------:R-:W-:Y:S01]  /*1670*/  IGMMA.64x64x32.S8.S8 R56, gdesc[UR8], RZ, !UPT, gsb0 ;  /* 0x01e00000083879f1 */ /* 0x000fe2000c0410ff */
[----:B------:R-:W-:Y:S01]  /*1680*/  UMOV UR8, UR7 ;  /* 0x0000000700087c82 */ /* 0x000fe20008000000 */
[----:B------:R-:W-:Y:S01]  /*1690*/  UMOV UR9, 0x40000040 ;  /* 0x4000004000097882 */ /* 0x000fe20000000000 */
[----:B------:R-:W-:Y:S01]  /*16a0*/  UIADD3 UR7, UR6, 0x402, URZ ;  /* 0x0000040206077890 */ /* 0x000fe2000fffe03f */
[----:B------:R-:W-:Y:S02]  /*16b0*/  WARPGROUP.DEPBAR.LE gsb0, 0x0 ;  /* 0x00008000000079c5 */ /* 0x000fe40000010000 */
[----:B------:R-:W-:-:S06]  /*16c0*/  WARPGROUP.ARRIVE ;  /* 0x00000000000079c5 */ /* 0x000fcc0000000000 */
[----:B------:R-:W-:Y:S01]  /*16d0*/  IGMMA.64x64x32.S8.S8 R24, gdesc[UR8], RZ, !UPT, gsb0 ;  /* 0x01e00000081879f1 */ /* 0x000fe2000c0410ff */
[----:B------:R-:W-:Y:S02]  /*16e0*/  UIADD3 UR8, UR6, 0x2, URZ ;  /* 0x0000000206087890 */ /* 0x000fe4000fffe03f */
[----:B------:R-:W-:Y:S01]  /*16f0*/  UIADD3 UR10, UR5, 0x2, URZ ;  /* 0x00000002050a7890 */ /* 0x000fe2000fffe03f */
[----:B------:R-:W-:Y:S01]  /*1700*/  UMOV UR9, 0x40000040 ;  /* 0x4000004000097882 */ /* 0x000fe20000000000 */
[----:B------:R-:W-:Y:S01]  /*1710*/  UMOV UR11, 0x40000040 ;  /* 0x40000040000b7882 */ /* 0x000fe20000000000 */
[----:B------:R-:W-:Y:S02]  /*1720*/  WARPGROUP.DEPBAR.LE gsb0, 0x0 ;  /* 0x00008000000079c5 */ /* 0x000fe40000010000 */
[----:B------:R-:W-:-:S06]  /*1730*/  WARPGROUP.ARRIVE ;  /* 0x00000000000079c5 */ /* 0x000fcc0000000000 */
[----:B------:R-:W-:Y:S01]  /*1740*/  IGMMA.64x64x32.S8.S8 R56, gdesc[UR8], R56, gsb0 ;  /* 0x01e00000083879f1 */ /* 0x000fe20008041038 */
[----:B------:R-:W-:Y:S01]  /*1750*/  UMOV UR8, UR7 ;  /* 0x0000000700087c82 */ /* 0x000fe20008000000 */
[----:B------:R-:W-:Y:S01]  /*1760*/  UMOV UR9, 0x40000040 ;  /* 0x4000004000097882 */ /* 0x000fe20000000000 */
[----:B------:R-:W-:Y:S01]  /*1770*/  UIADD3 UR7, UR6, 0x404, URZ ;  /* 0x0000040406077890 */ /* 0x000fe2000fffe03f */
[----:B------:R-:W-:Y:S02]  /*1780*/  WARPGROUP.DEPBAR.LE gsb0, 0x0 ;  /* 0x00008000000079c5 */ /* 0x000fe40000010000 */
[----:B------:R-:W-:-:S06]  /*1790*/  WARPGROUP.ARRIVE ;  /* 0x00000000000079c5 */ /* 0x000fcc0000000000 */
[----:B------:R-:W-:Y:S01]  /*17a0*/  IGMMA.64x64x32.S8.S8 R24, gdesc[UR8], R24, gsb0 ;  /* 0x01e00000081879f1 */ /* 0x000fe20008041018 */
        /* <DEDUP_REMOVED lines=9> */
[----:B------:R-:W-:Y:S02]  /*1840*/  WARPGROUP.DEPBAR.LE gsb0, 0x0 ;  /* 0x00008000000079c5 */ /* 0x000fe40000010000 */
[----:B------:R-:W-:-:S06]  /*1850*/  WARPGROUP.ARRIVE ;  /* 0x00000000000079c5 */ /* 0x000fcc0000000000 */
[----:B------:R-:W-:Y:S01]  /*1860*/  IGMMA.64x64x32.S8.S8 R24, gdesc[UR8], R24, gsb0 ;  /* 0x01e00000081879f1 */ /* 0x000fe20008041018 */
[----:B------:R-:W-:Y:S02]  /*1870*/  UIADD3 UR8, UR6, 0x6, URZ ;  /* 0x0000000606087890 */ /* 0x000fe4000fffe03f */
[----:B------:R-:W-:Y:S01]  /*1880*/  UIADD3 UR10, UR5, 0x6, URZ ;  /* 0x00000006050a7890 */ /* 0x000fe2000fffe03f */
[----:B------:R-:W-:Y:S01]  /*1890*/  UMOV UR9, 0x40000040 ;  /* 0x4000004000097882 */ /* 0x000fe20000000000 */
[----:B------:R-:W-:Y:S01]  /*18a0*/  UMOV UR11, 0x40000040 ;  /* 0x40000040000b7882 */ /* 0x000fe20000000000 */
[----:B------:R-:W-:Y:S01]  /*18b0*/  UIADD3 UR6, UR6, 0x406, URZ ;  /* 0x0000040606067890 */ /* 0x000fe2000fffe03f */
[----:B------:R-:W-:Y:S02]  /*18c0*/  WARPGROUP.DEPBAR.LE gsb0, 0x0 ;  /* 0x00008000000079c5 */ /* 0x000fe40000010000 */
[----:B------:R-:W-:-:S06]  /*18d0*/  WARPGROUP.ARRIVE ;  /* 0x00000000000079c5 */ /* 0x000fcc0000000000 */
[----:B------:R-:W-:Y:S01]  /*18e0*/  IGMMA.64x64x32.S8.S8 R56, gdesc[UR8], R56, gsb0 ;  /* 0x01e00000083879f1 */ /* 0x000fe20008041038 */
[----:B------:R-:W-:Y:S01]  /*18f0*/  UMOV UR8, UR6 ;  /* 0x0000000600087c82 */ /* 0x000fe20008000000 */
[----:B------:R-:W-:Y:S01]  /*1900*/  UMOV UR9, 0x40000040 ;  /* 0x4000004000097882 */ /* 0x000fe20000000000 */
[----:B------:R-:W-:Y:S02]  /*1910*/  WARPGROUP.DEPBAR.LE gsb0, 0x0 ;  /* 0x00008000000079c5 */ /* 0x000fe40000010000 */
[----:B------:R-:W-:-:S06]  /*1920*/  WARPGROUP.ARRIVE ;  /* 0x00000000000079c5 */ /* 0x000fcc0000000000 */
[----:B------:R-:W-:Y:S03]  /*1930*/  IGMMA.64x64x32.S8.S8 R24, gdesc[UR8], R24, gsb0 ;  /* 0x01e00000081879f1 */ /* 0x000fe60008041018 */
[----:B------:R-:W-:Y:S02]  /*1940*/  WARPGROUP.DEPBAR.LE gsb0, 0x0 ;  /* 0x00008000000079c5 */ /* 0x000fe40000010000 */
[----:B------:R-:W-:Y:S05]  /*1950*/  @!P1 BRA `(.L_x_22) ;  /* 0x0000000400849947 */ /* 0x000fea0003800000 */
[----:B------:R-:W-:Y:S02]  /*1960*/  UIADD3 UR5, UR39, 0x1, URZ ;  /* 0x0000000127057890 */ /* 0x000fe4000fffe03f */
[----:B------:R-:W-:Y:S02]  /*1970*/  IMAD.U32 R3, RZ, RZ, UR39 ;  /* 0x00000027ff037e24 */ /* 0x000fe4000f8e00ff */
[----:B------:R-:W-:-:S04]  /*1980*/  UISETP.NE.AND UP0, UPT, UR5, 0x5, UPT ;  /* 0x000000050500788c */ /* 0x000fc8000bf05270 */
[----:B------:R-:W-:Y:S02]  /*1990*/  USEL UR6, URZ, 0x1, UP0 ;  /* 0x000000013f067887 */ /* 0x000fe40008000000 */
[----:B------:R-:W-:Y:S02]  /*19a0*/  USEL UR5, UR5, URZ, UP0 ;  /* 0x0000003f05057287 */ /* 0x000fe40008000000 */
[----:B------:R-:W-:-:S06]  /*19b0*/  ULOP3.LUT UR6, UR38, UR6, URZ, 0x3c, !UPT ;  /* 0x0000000626067292 */ /* 0x000fcc000f8e3c3f */
[----:B------:R-:W-:-:S07]  /*19c0*/  IMAD.U32 R7, RZ, RZ, UR6 ;  /* 0x00000006ff077e24 */ /* 0x000fce000f8e00ff */
.L_x_29:
[----:B------:R-:W-:Y:S05]  /*19d0*/  @!P0 BRA `(.L_x_23) ;  /* 0x0000000000048947 */ /* 0x000fea0003800000 */
[----:B------:R-:W-:Y:S01]  /*19e0*/  BPT.TRAP 0x1 ;  /* 0x000000040000795c */ /* 0x000fe20000300000 */
.L_x_23:
[----:B------:R-:W3:Y:S01]  /*19f0*/  S2UR UR7, SR_CgaCtaId ;  /* 0x00000000000779c3 */ /* 0x000ee20000008800 */
[----:B------:R-:W-:Y:S01]  /*1a00*/  UMOV UR6, 0x400 ;  /* 0x0000040000067882 */ /* 0x000fe20000000000 */
[----:B01----:R-:W-:Y:S01]  /*1a10*/  IMAD.U32 R5, RZ, RZ, UR5 ;  /* 0x00000005ff057e24 */ /* 0x003fe2000f8e00ff */
[----:B------:R-:W-:Y:S01]  /*1a20*/  SHF.L.U32 R4, R7, 0x1f, RZ ;  /* 0x0000001f07047819 */ /* 0x000fe200000006ff */
[----:B---3--:R-:W-:-:S06]  /*1a30*/  ULEA UR6, UR7, UR6, 0x18 ;  /* 0x0000000607067291 */ /* 0x008fcc000f8ec03f */
[----:B------:R-:W-:-:S04]  /*1a40*/  IMAD.U32 R6, RZ, RZ, UR6 ;  /* 0x00000006ff067e24 */ /* 0x000fc8000f8e00ff */
[----:B------:R-:W-:-:S04]  /*1a50*/  IMAD R5, R5, 0x8, R6 ;  /* 0x0000000805057824 */ /* 0x000fc800078e0206 */
[----:B------:R0:W1:Y:S01]  /*1a60*/  SYNCS.PHASECHK.TRANS64.TRYWAIT P1, [R5+URZ], R4 ;  /* 0x00000004050075a7 */ /* 0x000062000802017f */
[----:B------:R-:W-:Y:S05]  /*1a70*/  @!P0 BRA `(.L_x_24) ;  /* 0x0000000000048947 */ /* 0x000fea0003800000 */
[----:B------:R-:W-:Y:S01]  /*1a80*/  BPT.TRAP 0x1 ;  /* 0x000000040000795c */ /* 0x000fe20000300000 */
.L_x_24:
[----:B-1----:R-:W-:Y:S05]  /*1a90*/  @P1 BRA `(.L_x_25) ;  /* 0x0000000000081947 */ /* 0x002fea0003800000 */
[----:B------:R-:W1:Y:S02]  /*1aa0*/  SYNCS.PHASECHK.TRANS64.TRYWAIT P1, [R5+URZ], R4 ;  /* 0x00000004050075a7 */ /* 0x000e64000802017f */
[----:B-1----:R-:W-:Y:S05]  /*1ab0*/  @!P1 BRA `(.L_x_26) ;  /* 0x00000058007c9947 */ /* 0x002fea0003800000 */
.L_x_25:
[----:B------:R-:W-:Y:S01]  /*1ac0*/  ULEA UR6, UR5, UR4, 0x9 ;  /* 0x0000000405067291 */ /* 0x000fe2000f8e483f */
[----:B------:R-:W-:Y:S01]  /*1ad0*/  WARPGROUP.ARRIVE ;  /* 0x00000000000079c5 */ /* 0x000fe20000000000 */
[----:B------:R-:W-:Y:S01]  /*1ae0*/  ULEA UR7, UR5, UR41, 0xb ;  /* 0x0000002905077291 */ /* 0x000fe2000f8e583f */
[----:B------:R-:W-:Y:S01]  /*1af0*/  UMOV UR11, 0x40000040 ;  /* 0x40000040000b7882 */ /* 0x000fe20000000000 */
[----:B------:R-:W-:Y:S02]  /*1b00*/  UMOV UR9, 0x40000040 ;  /* 0x4000004000097882 */ /* 0x000fe40000000000 */
[----:B------:R-:W-:Y:S01]  /*1b10*/  UIADD3 UR12, UR7, 0x400, URZ ;  /* 0x00000400070c7890 */ /* 0x000fe2000fffe03f */
[----:B------:R-:W-:Y:S02]  /*1b20*/  UMOV UR10, UR6 ;  /* 0x00000006000a7c82 */ /* 0x000fe40008000000 */
[----:B------:R-:W-:Y:S02]  /*1b30*/  UMOV UR8, UR7 ;  /* 0x0000000700087c82 */ /* 0x000fe40008000000 */
[----:B------:R-:W-:Y:S01]  /*1b40*/  IGMMA.64x64x32.S8.S8 R56, gdesc[UR8], R56, gsb0 ;  /* 0x01e00000083879f1 */ /* 0x000fe20008041038 */
[----:B------:R-:W-:Y:S01]  /*1b50*/  UMOV UR9, 0x40000040 ;  /* 0x4000004000097882 */ /* 0x000fe20000000000 */
[----:B------:R-:W-:Y:S01]  /*1b60*/  UMOV UR8, UR12 ;  /* 0x0000000c00087c82 */ /* 0x000fe20008000000 */
[----:B------:R-:W-:Y:S01]  /*1b70*/  UIADD3 UR12, UR7, 0x402, URZ ;  /* 0x00000402070c7890 */ /* 0x000fe2000fffe03f */
[----:B------:R-:W-:-:S02]  /*1b80*/  WARPGROUP.DEPBAR.LE gsb0, 0x0 ;  /* 0x00008000000079c5 */ /* 0x000fc40000010000 */
        /* <DEDUP_REMOVED lines=42> */
[----:B------:R-:W-:Y:S01]  /*1e30*/  BPT.TRAP 0x1 ;  /* 0x000000040000795c */ /* 0x000fe20000300000 */
.L_x_27:
[----:B------:R-:W-:-:S13]  /*1e40*/  ISETP.NE.AND P1, PT, R23, RZ, PT ;  /* 0x000000ff1700720c */ /* 0x000fda0003f25270 */
[----:B01----:R-:W-:-:S04]  /*1e50*/  @P1 IMAD R4, R3, 0x8, R6 ;  /* 0x0000000803041824 */ /* 0x003fc800078e0206 */
[----:B------:R-:W-:-:S05]  /*1e60*/  @P1 VIADD R5, R4, 0x28 ;  /* 0x0000002804051836 */ /* 0x000fca0000000000 */
[----:B------:R-:W-:-:S04]  /*1e70*/  @P1 PRMT R5, R22, 0x654, R5 ;  /* 0x0000065416051816 */ /* 0x000fc80000000005 */
[----:B------:R0:W-:Y:S01]  /*1e80*/  @P1 SYNCS.ARRIVE.TRANS64.RED.A1T0 RZ, [R5+URZ], RZ ;  /* 0x000000ff05ff19a7 */ /* 0x0001e2000810043f */
[----:B------:R-:W-:-:S13]  /*1e90*/  ISETP.GT.U32.AND P1, PT, R19, 0x1, PT ;  /* 0x000000011300780c */ /* 0x000fda0003f24070 */
[----:B0-----:R-:W-:Y:S05]  /*1ea0*/  @P1 BRA `(.L_x_28) ;  /* 0x0000000000041947 */ /* 0x001fea0003800000 */
[----:B------:R-:W-:Y:S01]  /*1eb0*/  BPT.TRAP 0x1 ;  /* 0x000000040000795c */ /* 0x000fe20000300000 */
.L_x_28:
[----:B------:R-:W-:Y:S01]  /*1ec0*/  UIADD3 UR5, UR5, 0x1, URZ ;  /* 0x0000000105057890 */ /* 0x000fe2000fffe03f */
[C---:B------:R-:W-:Y:S01]  /*1ed0*/  ISETP.GT.AND P2, PT, R0.reuse, 0x1, PT ;  /* 0x000000010000780c */ /* 0x040fe20003f44270 */
[----:B------:R-:W-:Y:S02]  /*1ee0*/  VIADD R3, R3, 0x1 ;  /* 0x0000000103037836 */ /* 0x000fe40000000000 */
[----:B------:R-:W-:Y:S01]  /*1ef0*/  UISETP.NE.AND UP0, UPT, UR5, 0x5, UPT ;  /* 0x000000050500788c */ /* 0x000fe2000bf05270 */
[----:B------:R-:W-:Y:S02]  /*1f00*/  VIADD R0, R0, 0xffffffff ;  /* 0xffffffff00007836 */ /* 0x000fe40000000000 */
[C---:B------:R-:W-:Y:S01]  /*1f10*/  ISETP.NE.AND P1, PT, R3.reuse, 0x5, PT ;  /* 0x000000050300780c */ /* 0x040fe20003f25270 */
[----:B------:R-:W-:Y:S02]  /*1f20*/  USEL UR6, URZ, 0x1, UP0 ;  /* 0x000000013f067887 */ /* 0x000fe40008000000 */
[----:B------:R-:W-:Y:S01]  /*1f30*/  USEL UR5, UR5, URZ, UP0 ;  /* 0x0000003f05057287 */ /* 0x000fe20008000000 */
[----:B------:R-:W-:-:S03]  /*1f40*/  SEL R3, R3, RZ, P1 ;  /* 0x000000ff03037207 */ /* 0x000fc60000800000 */
[----:B------:R-:W-:Y:S01]  /*1f50*/  LOP3.LUT R7, R7, UR6, RZ, 0x3c, !PT ;  /* 0x0000000607077c12 */ /* 0x000fe2000f8e3cff */
[----:B------:R-:W-:Y:S07]  /*1f60*/  @P2 BRA `(.L_x_29) ;  /* 0xfffffff800982947 */ /* 0x000fee000383ffff */
.L_x_22:
[----:B------:R-:W3:Y:S02]  /*1f70*/  LDC R0, c[0x0][0x28c] ;  /* 0x0000a300ff007b82 */ /* 0x000ee40000000800 */
[----:B---3--:R-:W-:-:S13]  /*1f80*/  ISETP.GE.AND P1, PT, R0, 0x1, PT ;  /* 0x000000010000780c */ /* 0x008fda0003f26270 */
[----:B------:R-:W-:Y:S05]  /*1f90*/  @!P1 BRA `(.L_x_30) ;  /* 0x0000000000509947 */ /* 0x000fea0003800000 */
[----:B------:R-:W-:Y:S05]  /*1fa0*/  @!P0 BRA `(.L_x_31) ;  /* 0x0000000000048947 */ /* 0x000fea0003800000 */
[----:B------:R-:W-:Y:S01]  /*1fb0*/  BPT.TRAP 0x1 ;  /* 0x000000040000795c */ /* 0x000fe20000300000 */
.L_x_31:
[----:B------:R-:W-:Y:S01]  /*1fc0*/  ISETP.NE.AND P0, PT, R23, RZ, PT ;  /* 0x000000ff1700720c */ /* 0x000fe20003f05270 */
[----:B------:R-:W-:Y:S01]  /*1fd0*/  BSSY B0, `(.L_x_32) ;  /* 0x000000e000007945 */ /* 0x000fe20003800000 */
[----:B------:R-:W-:-:S11]  /*1fe0*/  ISETP.GT.U32.AND P1, PT, R19, 0x1, PT ;  /* 0x000000011300780c */ /* 0x000fd60003f24070 */
[----:B------:R-:W-:Y:S05]  /*1ff0*/  @!P0 BRA `(.L_x_33) ;  /* 0x00000000002c8947 */ /* 0x000fea0003800000 */
[----:B------:R-:W-:-:S04]  /*2000*/  UISETP.LT.AND UP0, UPT, UR40, 0x1, UPT ;  /* 0x000000012800788c */ /* 0x000fc8000bf01270 */
[----:B------:R-:W-:-:S04]  /*2010*/  USEL UR6, UR40, 0x1, UP0 ;  /* 0x0000000128067887 */ /* 0x000fc80008000000 */
[----:B------:R-:W-:-:S04]  /*2020*/  UIADD3 UR6, UR39, UR40, -UR6 ;  /* 0x0000002827067290 */ /* 0x000fc8000fffe806 */
[----:B------:R-:W-:-:S04]  /*2030*/  UIMAD.WIDE.U32 UR4, UR6, -0x33333333, URZ ;  /* 0xcccccccd060478a5 */ /* 0x000fc8000f8e003f */
[----:B------:R-:W-:-:S04]  /*2040*/  USHF.R.U32.HI UR4, URZ, 0x2, UR5 ;  /* 0x000000023f047899 */ /* 0x000fc80008011605 */
[----:B------:R-:W-:-:S06]  /*2050*/  UIMAD UR6, UR4, -0x5, UR6 ;  /* 0xfffffffb040678a4 */ /* 0x000fcc000f8e0206 */
[----:B------:R-:W-:-:S04]  /*2060*/  IMAD.U32 R3, RZ, RZ, UR6 ;  /* 0x00000006ff037e24 */ /* 0x000fc8000f8e00ff */
[----:B------:R-:W-:-:S04]  /*2070*/  IMAD R0, R3, 0x8, R6 ;  /* 0x0000000803007824 */ /* 0x000fc800078e0206 */
[----:B------:R-:W-:-:S05]  /*2080*/  VIADD R3, R0, 0x28 ;  /* 0x0000002800037836 */ /* 0x000fca0000000000 */
[----:B------:R-:W-:-:S04]  /*2090*/  PRMT R3, R22, 0x654, R3 ;  /* 0x0000065416037816 */ /* 0x000fc80000000003 */
[----:B------:R3:W-:Y:S03]  /*20a0*/  SYNCS.ARRIVE.TRANS64.RED.A1T0 RZ, [R3+URZ], RZ ;  /* 0x000000ff03ff79a7 */ /* 0x0007e6000810043f */
.L_x_33:
[----:B------:R-:W-:Y:S05]  /*20b0*/  BSYNC B0 ;  /* 0x0000000000007941 */ /* 0x000fea0003800000 */
.L_x_32:
[----:B------:R-:W-:Y:S05]  /*20c0*/  @P1 BRA `(.L_x_30) ;  /* 0x0000000000041947 */ /* 0x000fea0003800000 */
[----:B------:R-:W-:Y:S01]  /*20d0*/  BPT.TRAP 0x1 ;  /* 0x000000040000795c */ /* 0x000fe20000300000 */
.L_x_30:
[----:B------:R-:W4:Y:S01]  /*20e0*/  LDC R6, c[0x0][0x288] ;  /* 0x0000a200ff067b82 */ /* 0x000f220000000800 */
[----:B------:R-:W-:Y:S01]  /*20f0*/  IMAD.SHL.U32 R93, R93, 0x40, RZ ;  /* 0x000000405d5d7824 */ /* 0x000fe200078e00ff */
[----:B------:R-:W-:Y:S01]  /*2100*/  UIADD3 UR39, UR40, UR39, URZ ;  /* 0x0000002728277290 */ /* 0x000fe2000fffe03f */
[--C-:B------:R-:W-:Y:S01]  /*2110*/  SHF.R.U32.HI R0, RZ, 0x2, R18.reuse ;  /* 0x00000002ff007819 */ /* 0x100fe20000011612 */
[----:B------:R-:W-:Y:S01]  /*2120*/  IMAD.SHL.U32 R9, R92, 0x100, RZ ;  /* 0x000001005c097824 */ /* 0x000fe200078e00ff */
[C---:B01----:R-:W-:Y:S01]  /*2130*/  LOP3.LUT R4, R18.reuse, 0x60, RZ, 0xc0, !PT ;  /* 0x0000006012047812 */ /* 0x043fe200078ec0ff */
[----:B------:R-:W-:Y:S01]  /*2140*/  UISETP.GT.U32.AND UP0, UPT, UR39, 0x4, UPT ;  /* 0x000000042700788c */ /* 0x000fe2000bf04070 */
[----:B------:R-:W-:Y:S01]  /*2150*/  SHF.R.U32.HI R5, RZ, 0x7, R18 ;  /* 0x00000007ff057819 */ /* 0x000fe20000011612 */
[----:B------:R-:W-:Y:S01]  /*2160*/  IMAD.SHL.U32 R14, R18, 0x2, RZ ;  /* 0x00000002120e7824 */ /* 0x000fe200078e00ff */
[----:B---3--:R-:W-:Y:S01]  /*2170*/  LOP3.LUT R3, R0, 0x7, RZ, 0xc0, !PT ;  /* 0x0000000700037812 */ /* 0x008fe200078ec0ff */
[----:B------:R-:W-:Y:S01]  /*2180*/  ULDC UR7, c[0x0][0x284] ;  /* 0x0000a10000077ab9 */ /* 0x000fe20000000800 */
[----:B------:R-:W-:Y:S01]  /*2190*/  SHF.R.U32.HI R8, RZ, 0x1, R4 ;  /* 0x00000001ff087819 */ /* 0x000fe20000011604 */
[----:B------:R-:W-:Y:S01]  /*21a0*/  UISETP.LT.U32.AND UP0, UPT, UR40, 0x5, UP0 ;  /* 0x000000052800788c */ /* 0x000fe20008701070 */
[----:B------:R-:W-:Y:S01]  /*21b0*/  LOP3.LUT R0, R5, 0x1, RZ, 0xc0, !PT ;  /* 0x0000000105007812 */ /* 0x000fe200078ec0ff */
[----:B------:R-:W-:Y:S01]  /*21c0*/  UISETP.GE.U32.AND UP1, UPT, UR40, 0x5, UPT ;  /* 0x000000052800788c */ /* 0x000fe2000bf26070 */
[----:B------:R-:W-:Y:S01]  /*21d0*/  IADD3 R5, RZ, -R8, -R3 ;  /* 0x80000008ff057210 */ /* 0x000fe20007ffe803 */
[----:B------:R-:W-:Y:S01]  /*21e0*/  ULDC.64 UR8, c[0x0][0x5d0] ;  /* 0x0001740000087ab9 */ /* 0x000fe20000000a00 */
[----:B------:R-:W-:Y:S01]  /*21f0*/  SHF.R.S32.HI R96, RZ, 0x1f, R88 ;  /* 0x0000001fff607819 */ /* 0x000fe20000011458 */
[----:B------:R-:W-:Y:S01]  /*2200*/  IMAD.SHL.U32 R10, R0, 0x40, RZ ;  /* 0x00000040000a7824 */ /* 0x000fe200078e00ff */
[----:B------:R-:W-:Y:S01]  /*2210*/  LOP3.LUT R4, R18, 0x3, RZ, 0xc0, !PT ;  /* 0x0000000312047812 */ /* 0x000fe200078ec0ff */
[----:B------:R-:W-:Y:S01]  /*2220*/  UIMAD.WIDE.U32 UR4, UR39, -0x33333333, URZ ;  /* 0xcccccccd270478a5 */ /* 0x000fe2000f8e003f */
[C---:B------:R-:W-:Y:S01]  /*2230*/  LOP3.LUT R14, R93.reuse, 0x6, R14, 0xf8, !PT ;  /* 0x000000065d0e7812 */ /* 0x040fe200078ef80e */
[----:B------:R-:W-:Y:S01]  /*2240*/  USEL UR6, URZ, 0x1, !UP0 ;  /* 0x000000013f067887 */ /* 0x000fe2000c000000 */
[----:B------:R-:W-:Y:S01]  /*2250*/  IMAD R102, R0, -0x40, R5 ;  /* 0xffffffc000667824 */ /* 0x000fe200078e0205 */
[----:B----4-:R-:W-:Y:S01]  /*2260*/  ISETP.GE.AND P0, PT, R93, R6, PT ;  /* 0x000000065d00720c */ /* 0x010fe20003f06270 */
[----:B------:R-:W-:Y:S01]  /*2270*/  IMAD R7, R96, UR8, RZ ;  /* 0x0000000860077c24 */ /* 0x000fe2000f8e02ff */
[----:B------:R-:W-:Y:S01]  /*2280*/  SHF.R.S32.HI R15, RZ, 0x1f, R14 ;  /* 0x0000001fff0f7819 */ /* 0x000fe2000001140e */
[----:B------:R-:W-:Y:S01]  /*2290*/  IMAD R0, R4, -0x2, R6 ;  /* 0xfffffffe04007824 */ /* 0x000fe200078e0206 */
[C---:B------:R-:W-:Y:S01]  /*22a0*/  ISETP.GE.OR P0, PT, R9.reuse, UR7, P0 ;  /* 0x0000000709007c0c */ /* 0x040fe20008706670 */
[----:B------:R-:W-:Y:S01]  /*22b0*/  IMAD.WIDE R4, R92, 0x100, RZ ;  /* 0x000001005c047825 */ /* 0x000fe200078e02ff */
[----:B------:R-:W-:Y:S01]  /*22c0*/  USHF.R.U32.HI UR4, URZ, 0x2, UR5 ;  /* 0x000000023f047899 */ /* 0x000fe20008011605 */
[----:B------:R-:W-:Y:S01]  /*22d0*/  LOP3.LUT R3, R10, 0x40, R3, 0xe2, !PT ;  /* 0x000000400a037812 */ /* 0x000fe200078ee203 */
[----:B------:R-:W-:Y:S01]  /*22e0*/  ULOP3.LUT UR38, UR38, UR6, URZ, 0x3c, !UPT ;  /* 0x0000000626267292 */ /* 0x000fe2000f8e3c3f */
[C---:B------:R-:W-:Y:S01]  /*22f0*/  IMAD R11, R88.reuse, UR9, R7 ;  /* 0x00000009580b7c24 */ /* 0x040fe2000f8e0207 */
[----:B------:R-:W-:Y:S01]  /*2300*/  UIMAD UR39, UR4, -0x5, UR39 ;  /* 0xfffffffb042778a4 */ /* 0x000fe2000f8e0227 */
[----:B------:R-:W-:Y:S01]  /*2310*/  IMAD.WIDE.U32 R6, R88, UR8, R14 ;  /* 0x0000000858067c25 */ /* 0x000fe2000f8e000e */
[----:B------:R-:W-:Y:S01]  /*2320*/  @UP1 ULOP3.LUT UR38, UR38, 0x1, UR4, 0x78, !UPT ;  /* 0x0000000126261892 */ /* 0x000fe2000f8e7804 */
[----:B------:R-:W-:-:S02]  /*2330*/  IADD3 R102, -R9, UR7, R102 ;  /* 0x0000000709667c10 */ /* 0x000fc4000fffe166 */
[----:B------:R-:W-:Y:S01]  /*2340*/  LOP3.LUT R107, R4, R3, R8, 0xfe, !PT ;  /* 0x00000003046b7212 */ /* 0x000fe200078efe08 */
[----:B------:R-:W-:Y:S02]  /*2350*/  IMAD.IADD R3, R0, 0x1, -R93 ;  /* 0x0000000100037824 */ /* 0x000fe400078e0a5d */
[----:B------:R-:W-:Y:S02]  /*2360*/  IMAD.IADD R7, R7, 0x1, R11 ;  /* 0x0000000107077824 */ /* 0x000fe400078e020b */
[----:B------:R-:W-:Y:S01]  /*2370*/  IMAD.MOV.U32 R0, RZ, RZ, -0x1 ;  /* 0xffffffffff007424 */ /* 0x000fe200078e00ff */
[----:B------:R-:W-:Y:S06]  /*2380*/  @P0 BRA `(.L_x_34) ;  /* 0x0000003000f40947 */ /* 0x000fec0003800000 */
[----:B------:R-:W0:Y:S01]  /*2390*/  LDC.64 R20, c[0x0][0x5c8] ;  /* 0x00017200ff147b82 */ /* 0x000e220000000a00 */
[----:B------:R-:W-:Y:S01]  /*23a0*/  ULDC.64 UR4, c[0x0][0x5c0] ;  /* 0x0001700000047ab9 */ /* 0x000fe20000000a00 */
[----:B------:R-:W-:Y:S01]  /*23b0*/  BSSY B0, `(.L_x_34) ;  /* 0x000033a000007945 */ /* 0x000fe20003800000 */
[-C--:B0-----:R-:W-:Y:S01]  /*23c0*/  IMAD R8, R5, R20.reuse, RZ ;  /* 0x0000001405087224 */ /* 0x081fe200078e02ff */
[----:B------:R-:W-:Y:S01]  /*23d0*/  SHF.L.U64.HI R13, R20, 0x7, R21 ;  /* 0x00000007140d7819 */ /* 0x000fe20000010215 */
[----:B------:R-:W-:-:S04]  /*23e0*/  IMAD.WIDE.U32 R6, R107, R20, R6 ;  /* 0x000000146b067225 */ /* 0x000fc800078e0006 */
[----:B------:R-:W-:Y:S01]  /*23f0*/  IMAD R9, R107, R21, R8 ;  /* 0x000000156b097224 */ /* 0x000fe200078e0208 */
[----:B------:R-:W-:Y:S01]  /*2400*/  IADD3 R94, P0, R6, UR4, RZ ;  /* 0x00000004065e7c10 */ /* 0x000fe2000ff1e0ff */
[C---:B------:R-:W-:Y:S02]  /*2410*/  IMAD.SHL.U32 R11, R20.reuse, 0x80, RZ ;  /* 0x00000080140b7824 */ /* 0x040fe400078e00ff */
[----:B------:R-:W-:Y:S01]  /*2420*/  IMAD.IADD R9, R7, 0x1, R9 ;  /* 0x0000000107097824 */ /* 0x000fe200078e0209 */
[-C--:B------:R-:W-:Y:S02]  /*2430*/  LEA R6, P1, R20, R94.reuse, 0x3 ;  /* 0x0000005e14067211 */ /* 0x080fe400078218ff */
[----:B------:R-:W-:Y:S02]  /*2440*/  IADD3 R8, P2, R11, R94, RZ ;  /* 0x0000005e0b087210 */ /* 0x000fe40007f5e0ff */
[----:B------:R-:W-:Y:S02]  /*2450*/  IADD3.X R95, R9, UR5, RZ, P0, !PT ;  /* 0x00000005095f7c10 */ /* 0x000fe400087fe4ff */
[----:B-----5:R-:W-:-:S02]  /*2460*/  ISETP.NE.AND P0, PT, R90, RZ, PT ;  /* 0x000000ff5a00720c */ /* 0x020fc40003f05270 */
[----:B------:R-:W-:Y:S01]  /*2470*/  LEA.HI.X R7, R20, R95, R21, 0x3, P1 ;  /* 0x0000005f14077211 */ /* 0x000fe200008f1c15 */
[----:B------:R-:W-:Y:S01]  /*2480*/  IMAD.X R9, R13, 0x1, R95, P2 ;  /* 0x000000010d097824 */ /* 0x000fe200010e065f */
[----:B------:R-:W-:-:S05]  /*2490*/  IADD3 R10, P1, R11, R6, RZ ;  /* 0x000000060b0a7210 */ /* 0x000fca0007f3e0ff */
[----:B------:R-:W-:-:S04]  /*24a0*/  IMAD.X R11, R13, 0x1, R7, P1 ;  /* 0x000000010d0b7824 */ /* 0x000fc800008e0607 */
[----:B------:R-:W-:Y:S05]  /*24b0*/  @!P0 BRA `(.L_x_35) ;  /* 0x0000002400948947 */ /* 0x000fea0003800000 */
[----:B------:R-:W0:Y:S01]  /*24c0*/  LDC.64 R92, c[0x0][0x5b0] ;  /* 0x00016c00ff5c7b82 */ /* 0x000e220000000a00 */
[----:B------:R-:W-:Y:S01]  /*24d0*/  ULDC.64 UR4, c[0x0][0x5b8] ;  /* 0x00016e0000047ab9 */ /* 0x000fe20000000a00 */
[----:B------:R-:W-:Y:S01]  /*24e0*/  ISETP.GE.AND P0, PT, R102, 0x1, PT ;  /* 0x000000016600780c */ /* 0x000fe20003f06270 */
[----:B------:R-:W-:Y:S01]  /*24f0*/  IMAD R21, R96, UR4, RZ ;  /* 0x0000000460157c24 */ /* 0x000fe2000f8e02ff */
[----:B------:R-:W-:Y:S01]  /*2500*/  BSSY B1, `(.L_x_36) ;  /* 0x0000010000017945 */ /* 0x000fe20003800000 */
[C---:B------:R-:W-:Y:S01]  /*2510*/  IMAD.WIDE.U32 R14, R88.reuse, UR4, R14 ;  /* 0x00000004580e7c25 */ /* 0x040fe2000f8e000e */
[----:B------:R-:W-:Y:S02]  /*2520*/  ISETP.LT.OR P3, PT, R3, 0x1, !P0 ;  /* 0x000000010300780c */ /* 0x000fe40004761670 */
[----:B------:R-:W1:Y:S01]  /*2530*/  LDC.64 R12, c[0x0][0x5a8] ;  /* 0x00016a00ff0c7b82 */ /* 0x000e620000000a00 */
[----:B------:R-:W-:Y:S02]  /*2540*/  IMAD R21, R88, UR5, R21 ;  /* 0x0000000558157c24 */ /* 0x000fe4000f8e0215 */
[----:B------:R-:W-:-:S02]  /*2550*/  IMAD.MOV.U32 R20, RZ, RZ, R14 ;  /* 0x000000ffff147224 */ /* 0x000fc400078e000e */
[----:B------:R-:W-:Y:S02]  /*2560*/  IMAD.IADD R21, R15, 0x1, R21 ;  /* 0x000000010f157824 */ /* 0x000fe400078e0215 */
[-C--:B0-----:R-:W-:Y:S01]  /*2570*/  IMAD R88, R5, R92.reuse, RZ ;  /* 0x0000005c05587224 */ /* 0x081fe200078e02ff */
[----:B------:R-:W-:Y:S01]  /*2580*/  SHF.L.U64.HI R99, R92, 0x3, R93 ;  /* 0x000000035c637819 */ /* 0x000fe2000001025d */
[----:B------:R-:W-:-:S04]  /*2590*/  IMAD.WIDE.U32 R96, R107, R92, R20 ;  /* 0x0000005c6b607225 */ /* 0x000fc800078e0014 */
[----:B------:R-:W-:Y:S01]  /*25a0*/  IMAD R105, R107, R93, R88 ;  /* 0x0000005d6b697224 */ /* 0x000fe200078e0258 */
[----:B-1----:R-:W-:Y:S01]  /*25b0*/  IADD3 R96, P1, R96, R12, RZ ;  /* 0x0000000c60607210 */ /* 0x002fe20007f3e0ff */
[----:B------:R-:W-:-:S03]  /*25c0*/  IMAD.SHL.U32 R98, R92, 0x8, RZ ;  /* 0x000000085c627824 */ /* 0x000fc600078e00ff */
[----:B------:R-:W-:Y:S01]  /*25d0*/  IADD3.X R97, R13, R97, R105, P1, !PT ;  /* 0x000000610d617210 */ /* 0x000fe20000ffe469 */
[----:B------:R-:W-:Y:S08]  /*25e0*/  @P3 BRA `(.L_x_37) ;  /* 0x0000000000043947 */ /* 0x000ff00003800000 */
[----:B--2---:R0:W5:Y:S02]  /*25f0*/  LDG.E.U8 R91, desc[UR36][R96.64] ;  /* 0x00000024605b7981 */ /* 0x004164000c1e1100 */
.L_x_37:
[----:B------:R-:W-:Y:S05]  /*2600*/  BSYNC B1 ;  /* 0x0000000000017941 */ /* 0x000fea0003800000 */
.L_x_36:
[----:B-----5:R-:W-:Y:S01]  /*2610*/  LOP3.LUT R88, R91, 0xffff, RZ, 0xc0, !PT ;  /* 0x0000ffff5b587812 */ /* 0x020fe200078ec0ff */
[----:B------:R-:W-:Y:S01]  /*2620*/  IMAD.WIDE.U32 R100, R107, R92, R98 ;  /* 0x0000005c6b647225 */ /* 0x000fe200078e0062 */
[----:B------:R-:W-:Y:S01]  /*2630*/  ISETP.LT.OR P4, PT, R3, 0x2, !P0 ;  /* 0x000000020300780c */ /* 0x000fe20004781670 */
[----:B------:R-:W-:Y:S01]  /*2640*/  BSSY B1, `(.L_x_38) ;  /* 0x000000e000017945 */ /* 0x000fe20003800000 */
[----:B------:R-:W-:Y:S01]  /*2650*/  PRMT R103, R88, 0x8880, RZ ;  /* 0x0000888058677816 */ /* 0x000fe200000000ff */
[----:B------:R-:W-:Y:S01]  /*2660*/  IMAD.IADD R101, R105, 0x1, R101 ;  /* 0x0000000169657824 */ /* 0x000fe200078e0265 */
[----:B------:R-:W-:Y:S02]  /*2670*/  IADD3 R100, P2, P5, R14, R12, R100 ;  /* 0x0000000c0e647210 */ /* 0x000fe40007d5e064 */
[----:B------:R-:W-:Y:S01]  /*2680*/  ISETP.GE.AND P1, PT, R102, 0x9, PT ;  /* 0x000000096600780c */ /* 0x000fe20003f26270 */
[----:B------:R-:W-:Y:S01]  /*2690*/  IMAD R88, R103, R90, RZ ;  /* 0x0000005a67587224 */ /* 0x000fe200078e02ff */
[----:B------:R-:W-:-:S02]  /*26a0*/  IADD3.X R101, R21, R13, R101, P2, P5 ;  /* 0x0000000d15657210 */ /* 0x000fc400017ea465 */
[----:B------:R-:W-:Y:S01]  /*26b0*/  ISETP.LT.OR P2, PT, R3, 0x1, !P1 ;  /* 0x000000010300780c */ /* 0x000fe20004f41670 */
[----:B------:R-:W-:-:S05]  /*26c0*/  @!P3 IMAD R103, R56, R89, R88 ;  /* 0x000000593867b224 */ /* 0x000fca00078e0258 */
[----:B------:R1:W-:Y:S01]  /*26d0*/  @!P3 STG.E.U8 desc[UR36][R94.64], R103 ;  /* 0x000000675e00b986 */ /* 0x0003e2000c101124 */
[----:B------:R-:W-:Y:S06]  /*26e0*/  @P4 BRA `(.L_x_39) ;  /* 0x00000000000c4947 */ /* 0x000fec0003800000 */
[----:B--2---:R-:W1:Y:S02]  /*26f0*/  LDG.E.U8 R91, desc[UR36][R96.64+0x1] ;  /* 0x00000124605b7981 */ /* 0x004e64000c1e1100 */
[----:B-1----:R-:W-:-:S05]  /*2700*/  PRMT R103, R91, 0x8880, RZ ;  /* 0x000088805b677816 */ /* 0x002fca00000000ff */
[----:B------:R-:W-:-:S07]  /*2710*/  IMAD R88, R103, R90, RZ ;  /* 0x0000005a67587224 */ /* 0x000fce00078e02ff */
.L_x_39:
[----:B------:R-:W-:Y:S05]  /*2720*/  BSYNC B1 ;  /* 0x0000000000017941 */ /* 0x000fea0003800000 */
.L_x_38:
[----:B------:R-:W-:Y:S01]  /*2730*/  @!P4 IMAD R57, R57, R89, R88 ;  /* 0x000000593939c224 */ /* 0x000fe200078e0258 */
[----:B------:R-:W-:Y:S04]  /*2740*/  BSSY B1, `(.L_x_40) ;  /* 0x0000006000017945 */ /* 0x000fe80003800000 */
[----:B------:R3:W-:Y:S01]  /*2750*/  @!P4 STG.E.U8 desc[UR36][R94.64+0x1], R57 ;  /* 0x000001395e00c986 */ /* 0x0007e2000c101124 */
[----:B------:R-:W-:Y:S05]  /*2760*/  @P2 BRA `(.L_x_41) ;  /* 0x00000000000c2947 */ /* 0x000fea0003800000 */
[----:B--2---:R-:W3:Y:S02]  /*2770*/  LDG.E.U8 R91, desc[UR36][R100.64] ;  /* 0x00000024645b7981 */ /* 0x004ee4000c1e1100 */
[----:B---3--:R-:W-:-:S05]  /*2780*/  PRMT R57, R91, 0x8880, RZ ;  /* 0x000088805b397816 */ /* 0x008fca00000000ff */
[----:B------:R-:W-:-:S07]  /*2790*/  IMAD R88, R57, R90, RZ ;  /* 0x0000005a39587224 */ /* 0x000fce00078e02ff */
.L_x_41:
[----:B------:R-:W-:Y:S05]  /*27a0*/  BSYNC B1 ;  /* 0x0000000000017941 */ /* 0x000fea0003800000 */
.L_x_40:
[C---:B------:R-:W-:Y:S01]  /*27b0*/  ISETP.LT.OR P4, PT, R3.reuse, 0x2, !P1 ;  /* 0x000000020300780c */ /* 0x040fe20004f81670 */
[----:B---3--:R-:W-:Y:S01]  /*27c0*/  @!P2 IMAD R57, R58, R89, R88 ;  /* 0x000000593a39a224 */ /* 0x008fe200078e0258 */
[----:B------:R-:W-:Y:S01]  /*27d0*/  BSSY B1, `(.L_x_42) ;  /* 0x0000009000017945 */ /* 0x000fe20003800000 */
[C---:B------:R-:W-:Y:S02]  /*27e0*/  ISETP.LT.OR P3, PT, R3.reuse, 0x9, !P0 ;  /* 0x000000090300780c */ /* 0x040fe40004761670 */
[C---:B------:R-:W-:Y:S01]  /*27f0*/  ISETP.LT.OR P5, PT, R3.reuse, 0xa, !P0 ;  /* 0x0000000a0300780c */ /* 0x040fe200047a1670 */
[----:B------:R3:W-:Y:S01]  /*2800*/  @!P2 STG.E.U8 desc[UR36][R6.64], R57 ;  /* 0x000000390600a986 */ /* 0x0007e2000c101124 */
[----:B------:R-:W-:-:S06]  /*2810*/  ISETP.LT.OR P2, PT, R3, 0x9, !P1 ;  /* 0x000000090300780c */ /* 0x000fcc0004f41670 */
[----:B------:R-:W-:Y:S07]  /*2820*/  @P4 BRA `(.L_x_43) ;  /* 0x00000000000c4947 */ /* 0x000fee0003800000 */
[----:B--2---:R-:W3:Y:S02]  /*2830*/  LDG.E.U8 R91, desc[UR36][R100.64+0x1] ;  /* 0x00000124645b7981 */ /* 0x004ee4000c1e1100 */
[----:B---3--:R-:W-:-:S05]  /*2840*/  PRMT R57, R91, 0x8880, RZ ;  /* 0x000088805b397816 */ /* 0x008fca00000000ff */
[----:B------:R-:W-:-:S07]  /*2850*/  IMAD R88, R57, R90, RZ ;  /* 0x0000005a39587224 */ /* 0x000fce00078e02ff */
.L_x_43:
[----:B------:R-:W-:Y:S05]  /*2860*/  BSYNC B1 ;  /* 0x0000000000017941 */ /* 0x000fea0003800000 */
.L_x_42:
[----:B------:R-:W-:Y:S01]  /*2870*/  @!P4 IMAD R59, R59, R89, R88 ;  /* 0x000000593b3bc224 */ /* 0x000fe200078e0258 */
[----:B------:R-:W-:Y:S04]  /*2880*/  BSSY B1, `(.L_x_44) ;  /* 0x0000006000017945 */ /* 0x000fe80003800000 */
[----:B------:R4:W-:Y:S01]  /*2890*/  @!P4 STG.E.U8 desc[UR36][R6.64+0x1], R59 ;  /* 0x0000013b0600c986 */ /* 0x0009e2000c101124 */
[----:B------:R-:W-:Y:S05]  /*28a0*/  @P3 BRA `(.L_x_45) ;  /* 0x00000000000c3947 */ /* 0x000fea0003800000 */
[----:B--2---:R-:W3:Y:S02]  /*28b0*/  LDG.E.U8 R91, desc[UR36][R96.64+0x8] ;  /* 0x00000824605b7981 */ /* 0x004ee4000c1e1100 */
[----:B---3--:R-:W-:-:S05]  /*28c0*/  PRMT R57, R91, 0x8880, RZ ;  /* 0x000088805b397816 */ /* 0x008fca00000000ff */
[----:B------:R-:W-:-:S07]  /*28d0*/  IMAD R88, R57, R90, RZ ;  /* 0x0000005a39587224 */ /* 0x000fce00078e02ff */
.L_x_45:
[----:B------:R-:W-:Y:S05]  /*28e0*/  BSYNC B1 ;  /* 0x0000000000017941 */ /* 0x000fea0003800000 */
.L_x_44:
[----:B---3--:R-:W-:Y:S01]  /*28f0*/  @!P3 IMAD R57, R60, R89, R88 ;  /* 0x000000593c39b224 */ /* 0x008fe200078e0258 */
[----:B------:R-:W-:Y:S04]  /*2900*/  BSSY B1, `(.L_x_46) ;  /* 0x0000006000017945 */ /* 0x000fe80003800000 */
[----:B------:R3:W-:Y:S01]  /*2910*/  @!P3 STG.E.U8 desc[UR36][R94.64+0x8], R57 ;  /* 0x000008395e00b986 */ /* 0x0007e2000c101124 */
[----:B------:R-:W-:Y:S05]  /*2920*/  @P5 BRA `(.L_x_47) ;  /* 0x00000000000c5947 */ /* 0x000fea0003800000 */
[----:B--2---:R-:W3:Y:S02]  /*2930*/  LDG.E.U8 R91, desc[UR36][R96.64+0x9] ;  /* 0x00000924605b7981 */ /* 0x004ee4000c1e1100 */
[----:B---3--:R-:W-:-:S05]  /*2940*/  PRMT R57, R91, 0x8880, RZ ;  /* 0x000088805b397816 */ /* 0x008fca00000000ff */
[----:B------:R-:W-:-:S07]  /*2950*/  IMAD R88, R57, R90, RZ ;  /* 0x0000005a39587224 */ /* 0x000fce00078e02ff */
.L_x_47:
[----:B------:R-:W-:Y:S05]  /*2960*/  BSYNC B1 ;  /* 0x0000000000017941 */ /* 0x000fea0003800000 */
.L_x_46:
[----:B------:R-:W-:Y:S01]  /*2970*/  @!P5 IMAD R61, R61, R89, R88 ;  /* 0x000000593d3dd224 */ /* 0x000fe200078e0258 */
[----:B------:R-:W-:Y:S04]  /*2980*/  BSSY B1, `(.L_x_48) ;  /* 0x0000006000017945 */ /* 0x000fe80003800000 */
[----:B------:R0:W-:Y:S01]  /*2990*/  @!P5 STG.E.U8 desc[UR36][R94.64+0x9], R61 ;  /* 0x0000093d5e00d986 */ /* 0x0001e2000c101124 */
[----:B------:R-:W-:Y:S05]  /*29a0*/  @P2 BRA `(.L_x_49) ;  /* 0x00000000000c2947 */ /* 0x000fea0003800000 */
[----:B--2---:R-:W3:Y:S02]  /*29b0*/  LDG.E.U8 R91, desc[UR36][R100.64+0x8] ;  /* 0x00000824645b7981 */ /* 0x004ee4000c1e1100 */
[----:B---3--:R-:W-:-:S05]  /*29c0*/  PRMT R57, R91, 0x8880, RZ ;  /* 0x000088805b397816 */ /* 0x008fca00000000ff */
[----:B------:R-:W-:-:S07]  /*29d0*/  IMAD R88, R57, R90, RZ ;  /* 0x0000005a39587224 */ /* 0x000fce00078e02ff */
.L_x_49:
[----:B------:R-:W-:Y:S05]  /*29e0*/  BSYNC B1 ;  /* 0x0000000000017941 */ /* 0x000fea0003800000 */
.L_x_48:
        /* <DEDUP_REMOVED lines=11> */
.L_x_51:
[----:B------:R-:W-:Y:S05]  /*2aa0*/  BSYNC B1 ;  /* 0x0000000000017941 */ /* 0x000fea0003800000 */
.L_x_50:
[----:B------:R-:W-:Y:S01]  /*2ab0*/  @!P4 IMAD R63, R63, R89, R88 ;  /* 0x000000593f3fc224 */ /* 0x000fe200078e0258 */
[----:B------:R-:W-:Y:S04]  /*2ac0*/  BSSY B1, `(.L_x_52) ;  /* 0x0000006000017945 */ /* 0x000fe80003800000 */
[----:B------:R0:W-:Y:S01]  /*2ad0*/  @!P4 STG.E.U8 desc[UR36][R6.64+0x9], R63 ;  /* 0x0000093f0600c986 */ /* 0x0001e2000c101124 */
[----:B------:R-:W-:Y:S05]  /*2ae0*/  @P3 BRA `(.L_x_53) ;  /* 0x00000000000c3947 */ /* 0x000fea0003800000 */
[----:B--2---:R-:W3:Y:S02]  /*2af0*/  LDG.E.U8 R91, desc[UR36][R96.64+0x10] ;  /* 0x00001024605b7981 */ /* 0x004ee4000c1e1100 */
[----:B---3--:R-:W-:-:S05]  /*2b00*/  PRMT R57, R91, 0x8880, RZ ;  /* 0x000088805b397816 */ /* 0x008fca00000000ff */
[----:B------:R-:W-:-:S07]  /*2b10*/  IMAD R88, R57, R90, RZ ;  /* 0x0000005a39587224 */ /* 0x000fce00078e02ff */
.L_x_53:
[----:B------:R-:W-:Y:S05]  /*2b20*/  BSYNC B1 ;  /* 0x0000000000017941 */ /* 0x000fea0003800000 */
.L_x_52:
[----:B---3--:R-:W-:Y:S01]  /*2b30*/  @!P3 IMAD R57, R64, R89, R88 ;  /* 0x000000594039b224 */ /* 0x008fe200078e0258 */
[----:B------:R-:W-:Y:S04]  /*2b40*/  BSSY B1, `(.L_x_54) ;  /* 0x0000006000017945 */ /* 0x000fe80003800000 */
[----:B------:R3:W-:Y:S01]  /*2b50*/  @!P3 STG.E.U8 desc[UR36][R94.64+0x10], R57 ;  /* 0x000010395e00b986 */ /* 0x0007e2000c101124 */
[----:B------:R-:W-:Y:S05]  /*2b60*/  @P5 BRA `(.L_x_55) ;  /* 0x00000000000c5947 */ /* 0x000fea0003800000 */
[----:B--2---:R-:W3:Y:S02]  /*2b70*/  LDG.E.U8 R91, desc[UR36][R96.64+0x11] ;  /* 0x00001124605b7981 */ /* 0x004ee4000c1e1100 */
[----:B---3--:R-:W-:-:S05]  /*2b80*/  PRMT R57, R91, 0x8880, RZ ;  /* 0x000088805b397816 */ /* 0x008fca00000000ff */
[----:B------:R-:W-:-:S07]  /*2b90*/  IMAD R88, R57, R90, RZ ;  /* 0x0000005a39587224 */ /* 0x000fce00078e02ff */
.L_x_55:
[----:B------:R-:W-:Y:S05]  /*2ba0*/  BSYNC B1 ;  /* 0x0000000000017941 */ /* 0x000fea0003800000 */
.L_x_54:
[----:B------:R-:W-:Y:S01]  /*2bb0*/  @!P5 IMAD R65, R65, R89, R88 ;  /* 0x000000594141d224 */ /* 0x000fe200078e0258 */
[----:B------:R-:W-:Y:S04]  /*2bc0*/  BSSY B1, `(.L_x_56) ;  /* 0x0000006000017945 */ /* 0x000fe80003800000 */
[----:B------:R0:W-:Y:S01]  /*2bd0*/  @!P5 STG.E.U8 desc[UR36][R94.64+0x11], R65 ;  /* 0x000011415e00d986 */ /* 0x0001e2000c101124 */
[----:B------:R-:W-:Y:S05]  /*2be0*/  @P2 BRA `(.L_x_57) ;  /* 0x00000000000c2947 */ /* 0x000fea0003800000 */
[----:B--2---:R-:W3:Y:S02]  /*2bf0*/  LDG.E.U8 R91, desc[UR36][R100.64+0x10] ;  /* 0x00001024645b7981 */ /* 0x004ee4000c1e1100 */
[----:B---3--:R-:W-:-:S05]  /*2c00*/  PRMT R57, R91, 0x8880, RZ ;  /* 0x000088805b397816 */ /* 0x008fca00000000ff */
[----:B------:R-:W-:-:S07]  /*2c10*/  IMAD R88, R57, R90, RZ ;  /* 0x0000005a39587224 */ /* 0x000fce00078e02ff */
.L_x_57:
[----:B------:R-:W-:Y:S05]  /*2c20*/  BSYNC B1 ;  /* 0x0000000000017941 */ /* 0x000fea0003800000 */
.L_x_56:
        /* <DEDUP_REMOVED lines=11> */
.L_x_59:
[----:B------:R-:W-:Y:S05]  /*2ce0*/  BSYNC B1 ;  /* 0x0000000000017941 */ /* 0x000fea0003800000 */
.L_x_58:
[----:B------:R-:W-:Y:S01]  /*2cf0*/  @!P4 IMAD R67, R67, R89, R88 ;  /* 0x000000594343c224 */ /* 0x000fe200078e0258 */
[----:B------:R-:W-:Y:S04]  /*2d00*/  BSSY B1, `(.L_x_60) ;  /* 0x0000006000017945 */ /* 0x000fe80003800000 */
[----:B------:R0:W-:Y:S01]  /*2d10*/  @!P4 STG.E.U8 desc[UR36][R6.64+0x11], R67 ;  /* 0x000011430600c986 */ /* 0x0001e2000c101124 */
[----:B------:R-:W-:Y:S05]  /*2d20*/  @P3 BRA `(.L_x_61) ;  /* 0x00000000000c3947 */ /* 0x000fea0003800000 */
[----:B--2---:R-:W3:Y:S02]  /*2d30*/  LDG.E.U8 R91, desc[UR36][R96.64+0x18] ;  /* 0x00001824605b7981 */ /* 0x004ee4000c1e1100 */
[----:B---3--:R-:W-:-:S05]  /*2d40*/  PRMT R57, R91, 0x8880, RZ ;  /* 0x000088805b397816 */ /* 0x008fca00000000ff */
[----:B------:R-:W-:-:S07]  /*2d50*/  IMAD R88, R57, R90, RZ ;  /* 0x0000005a39587224 */ /* 0x000fce00078e02ff */
.L_x_61:
[----:B------:R-:W-:Y:S05]  /*2d60*/  BSYNC B1 ;  /* 0x0000000000017941 */ /* 0x000fea0003800000 */
.L_x_60:
[----:B---3--:R-:W-:Y:S01]  /*2d70*/  @!P3 IMAD R57, R68, R89, R88 ;  /* 0x000000594439b224 */ /* 0x008fe200078e0258 */
[----:B------:R-:W-:Y:S04]  /*2d80*/  BSSY B1, `(.L_x_62) ;  /* 0x0000006000017945 */ /* 0x000fe80003800000 */
[----:B------:R3:W-:Y:S01]  /*2d90*/  @!P3 STG.E.U8 desc[UR36][R94.64+0x18], R57 ;  /* 0x000018395e00b986 */ /* 0x0007e2000c101124 */
[----:B------:R-:W-:Y:S05]  /*2da0*/  @P5 BRA `(.L_x_63) ;  /* 0x00000000000c5947 */ /* 0x000fea0003800000 */
[----:B--2---:R-:W3:Y:S02]  /*2db0*/  LDG.E.U8 R91, desc[UR36][R96.64+0x19] ;  /* 0x00001924605b7981 */ /* 0x004ee4000c1e1100 */
[----:B---3--:R-:W-:-:S05]  /*2dc0*/  PRMT R57, R91, 0x8880, RZ ;  /* 0x000088805b397816 */ /* 0x008fca00000000ff */
[----:B------:R-:W-:-:S07]  /*2dd0*/  IMAD R88, R57, R90, RZ ;  /* 0x0000005a39587224 */ /* 0x000fce00078e02ff */
.L_x_63:
[----:B------:R-:W-:Y:S05]  /*2de0*/  BSYNC B1 ;  /* 0x0000000000017941 */ /* 0x000fea0003800000 */
.L_x_62:
[----:B------:R-:W-:Y:S01]  /*2df0*/  @!P5 IMAD R69, R69, R89, R88 ;  /* 0x000000594545d224 */ /* 0x000fe200078e0258 */
[----:B------:R-:W-:Y:S04]  /*2e00*/  BSSY B1, `(.L_x_64) ;  /* 0x0000006000017945 */ /* 0x000fe80003800000 */
[----:B------:R0:W-:Y:S01]  /*2e10*/  @!P5 STG.E.U8 desc[UR36][R94.64+0x19], R69 ;  /* 0x000019455e00d986 */ /* 0x0001e2000c101124 */
[----:B------:R-:W-:Y:S05]  /*2e20*/  @P2 BRA `(.L_x_65) ;  /* 0x00000000000c2947 */ /* 0x000fea0003800000 */
[----:B--2---:R-:W3:Y:S02]  /*2e30*/  LDG.E.U8 R91, desc[UR36][R100.64+0x18] ;  /* 0x00001824645b7981 */ /* 0x004ee4000c1e1100 */
[----:B---3--:R-:W-:-:S05]  /*2e40*/  PRMT R57, R91, 0x8880, RZ ;  /* 0x000088805b397816 */ /* 0x008fca00000000ff */
[----:B------:R-:W-:-:S07]  /*2e50*/  IMAD R88, R57, R90, RZ ;  /* 0x0000005a39587224 */ /* 0x000fce00078e02ff */
.L_x_65:
[----:B------:R-:W-:Y:S05]  /*2e60*/  BSYNC B1 ;  /* 0x0000000000017941 */ /* 0x000fea0003800000 */
.L_x_64:
        /* <DEDUP_REMOVED lines=11> */
.L_x_67:
[----:B------:R-:W-:Y:S05]  /*2f20*/  BSYNC B1 ;  /* 0x0000000000017941 */ /* 0x000fea0003800000 */
.L_x_66:
[----:B------:R-:W-:Y:S01]  /*2f30*/  @!P4 IMAD R71, R71, R89, R88 ;  /* 0x000000594747c224 */ /* 0x000fe200078e0258 */
[----:B------:R-:W-:Y:S04]  /*2f40*/  BSSY B1, `(.L_x_68) ;  /* 0x0000006000017945 */ /* 0x000fe80003800000 */
[----:B------:R0:W-:Y:S01]  /*2f50*/  @!P4 STG.E.U8 desc[UR36][R6.64+0x19], R71 ;  /* 0x000019470600c986 */ /* 0x0001e2000c101124 */
[----:B------:R-:W-:Y:S05]  /*2f60*/  @P3 BRA `(.L_x_69) ;  /* 0x00000000000c3947 */ /* 0x000fea0003800000 */
[----:B--2---:R-:W3:Y:S02]  /*2f70*/  LDG.E.U8 R91, desc[UR36][R96.64+0x20] ;  /* 0x00002024605b7981 */ /* 0x004ee4000c1e1100 */
[----:B---3--:R-:W-:-:S05]  /*2f80*/  PRMT R57, R91, 0x8880, RZ ;  /* 0x000088805b397816 */ /* 0x008fca00000000ff */
[----:B------:R-:W-:-:S07]  /*2f90*/  IMAD R88, R57, R90, RZ ;  /* 0x0000005a39587224 */ /* 0x000fce00078e02ff */
.L_x_69:
[----:B------:R-:W-:Y:S05]  /*2fa0*/  BSYNC B1 ;  /* 0x0000000000017941 */ /* 0x000fea0003800000 */
.L_x_68:
[----:B---3--:R-:W-:Y:S01]  /*2fb0*/  @!P3 IMAD R57, R72, R89, R88 ;  /* 0x000000594839b224 */ /* 0x008fe200078e0258 */
[----:B------:R-:W-:Y:S04]  /*2fc0*/  BSSY B1, `(.L_x_70) ;  /* 0x0000006000017945 */ /* 0x000fe80003800000 */
[----:B------:R3:W-:Y:S01]  /*2fd0*/  @!P3 STG.E.U8 desc[UR36][R94.64+0x20], R57 ;  /* 0x000020395e00b986 */ /* 0x0007e2000c101124 */
[----:B------:R-:W-:Y:S05]  /*2fe0*/  @P5 BRA `(.L_x_71) ;  /* 0x00000000000c5947 */ /* 0x000fea0003800000 */
[----:B--2---:R-:W3:Y:S02]  /*2ff0*/  LDG.E.U8 R91, desc[UR36][R96.64+0x21] ;  /* 0x00002124605b7981 */ /* 0x004ee4000c1e1100 */
[----:B---3--:R-:W-:-:S05]  /*3000*/  PRMT R57, R91, 0x8880, RZ ;  /* 0x000088805b397816 */ /* 0x008fca00000000ff */
[----:B------:R-:W-:-:S07]  /*3010*/  IMAD R88, R57, R90, RZ ;  /* 0x0000005a39587224 */ /* 0x000fce00078e02ff */
.L_x_71:
[----:B------:R-:W-:Y:S05]  /*3020*/  BSYNC B1 ;  /* 0x0000000000017941 */ /* 0x000fea0003800000 */
.L_x_70:
[----:B------:R-:W-:Y:S01]  /*3030*/  @!P5 IMAD R73, R73, R89, R88 ;  /* 0x000000594949d224 */ /* 0x000fe200078e0258 */
[----:B------:R-:W-:Y:S04]  /*3040*/  BSSY B1, `(.L_x_72) ;  /* 0x0000006000017945 */ /* 0x000fe80003800000 */
[----:B------:R0:W-:Y:S01]  /*3050*/  @!P5 STG.E.U8 desc[UR36][R94.64+0x21], R73 ;  /* 0x000021495e00d986 */ /* 0x0001e2000c101124 */
[----:B------:R-:W-:Y:S05]  /*3060*/  @P2 BRA `(.L_x_73) ;  /* 0x00000000000c2947 */ /* 0x000fea0003800000 */
[----:B--2---:R-:W3:Y:S02]  /*3070*/  LDG.E.U8 R91, desc[UR36][R100.64+0x20] ;  /* 0x00002024645b7981 */ /* 0x004ee4000c1e1100 */
[----:B---3--:R-:W-:-:S05]  /*3080*/  PRMT R57, R91, 0x8880, RZ ;  /* 0x000088805b397816 */ /* 0x008fca00000000ff */
[----:B------:R-:W-:-:S07]  /*3090*/  IMAD R88, R57, R90, RZ ;  /* 0x0000005a39587224 */ /* 0x000fce00078e02ff */
.L_x_73:
[----:B------:R-:W-:Y:S05]  /*30a0*/  BSYNC B1 ;  /* 0x0000000000017941 */ /* 0x000fea0003800000 */
.L_x_72:
        /* <DEDUP_REMOVED lines=11> */
.L_x_75:
[----:B------:R-:W-:Y:S05]  /*3160*/  BSYNC B1 ;  /* 0x0000000000017941 */ /* 0x000fea0003800000 */
.L_x_74:
[----:B------:R-:W-:Y:S01]  /*3170*/  @!P4 IMAD R75, R75, R89, R88 ;  /* 0x000000594b4bc224 */ /* 0x000fe200078e0258 */
[----:B------:R-:W-:Y:S04]  /*3180*/  BSSY B1, `(.L_x_76) ;  /* 0x0000006000017945 */ /* 0x000fe80003800000 */
[----:B------:R0:W-:Y:S01]  /*3190*/  @!P4 STG.E.U8 desc[UR36][R6.64+0x21], R75 ;  /* 0x0000214b0600c986 */ /* 0x0001e2000c101124 */
[----:B------:R-:W-:Y:S05]  /*31a0*/  @P3 BRA `(.L_x_77) ;  /* 0x00000000000c3947 */ /* 0x000fea0003800000 */
[----:B--2---:R-:W3:Y:S02]  /*31b0*/  LDG.E.U8 R91, desc[UR36][R96.64+0x28] ;  /* 0x00002824605b7981 */ /* 0x004ee4000c1e1100 */
[----:B---3--:R-:W-:-:S05]  /*31c0*/  PRMT R57, R91, 0x8880, RZ ;  /* 0x000088805b397816 */ /* 0x008fca00000000ff */
[----:B------:R-:W-:-:S07]  /*31d0*/  IMAD R88, R57, R90, RZ ;  /* 0x0000005a39587224 */ /* 0x000fce00078e02ff */
.L_x_77:
[----:B------:R-:W-:Y:S05]  /*31e0*/  BSYNC B1 ;  /* 0x0000000000017941 */ /* 0x000fea0003800000 */
.L_x_76:
[----:B---3--:R-:W-:Y:S01]  /*31f0*/  @!P3 IMAD R57, R76, R89, R88 ;  /* 0x000000594c39b224 */ /* 0x008fe200078e0258 */
[----:B------:R-:W-:Y:S04]  /*3200*/  BSSY B1, `(.L_x_78) ;  /* 0x0000006000017945 */ /* 0x000fe80003800000 */
[----:B------:R3:W-:Y:S01]  /*3210*/  @!P3 STG.E.U8 desc[UR36][R94.64+0x28], R57 ;  /* 0x000028395e00b986 */ /* 0x0007e2000c101124 */
[----:B------:R-:W-:Y:S05]  /*3220*/  @P5 BRA `(.L_x_79) ;  /* 0x00000000000c5947 */ /* 0x000fea0003800000 */
[----:B--2---:R-:W3:Y:S02]  /*3230*/  LDG.E.U8 R91, desc[UR36][R96.64+0x29] ;  /* 0x00002924605b7981 */ /* 0x004ee4000c1e1100 */
[----:B---3--:R-:W-:-:S05]  /*3240*/  PRMT R57, R91, 0x8880, RZ ;  /* 0x000088805b397816 */ /* 0x008fca00000000ff */
[----:B------:R-:W-:-:S07]  /*3250*/  IMAD R88, R57, R90, RZ ;  /* 0x0000005a39587224 */ /* 0x000fce00078e02ff */
.L_x_79:
[----:B------:R-:W-:Y:S05]  /*3260*/  BSYNC B1 ;  /* 0x0000000000017941 */ /* 0x000fea0003800000 */
.L_x_78:
[----:B------:R-:W-:Y:S01]  /*3270*/  @!P5 IMAD R77, R77, R89, R88 ;  /* 0x000000594d4dd224 */ /* 0x000fe200078e0258 */
[----:B------:R-:W-:Y:S04]  /*3280*/  BSSY B1, `(.L_x_80) ;  /* 0x0000006000017945 */ /* 0x000fe80003800000 */
[----:B------:R0:W-:Y:S01]  /*3290*/  @!P5 STG.E.U8 desc[UR36][R94.64+0x29], R77 ;  /* 0x0000294d5e00d986 */ /* 0x0001e2000c101124 */
[----:B------:R-:W-:Y:S05]  /*32a0*/  @P2 BRA `(.L_x_81) ;  /* 0x00000000000c2947 */ /* 0x000fea0003800000 */
[----:B--2---:R-:W3:Y:S02]  /*32b0*/  LDG.E.U8 R91, desc[UR36][R100.64+0x28] ;  /* 0x00002824645b7981 */ /* 0x004ee4000c1e1100 */
[----:B---3--:R-:W-:-:S05]  /*32c0*/  PRMT R57, R91, 0x8880, RZ ;  /* 0x000088805b397816 */ /* 0x008fca00000000ff */
[----:B------:R-:W-:-:S07]  /*32d0*/  IMAD R88, R57, R90, RZ ;  /* 0x0000005a39587224 */ /* 0x000fce00078e02ff */
.L_x_81:
[----:B------:R-:W-:Y:S05]  /*32e0*/  BSYNC B1 ;  /* 0x0000000000017941 */ /* 0x000fea0003800000 */
.L_x_80:
        /* <DEDUP_REMOVED lines=11> */
.L_x_83:
[----:B------:R-:W-:Y:S05]  /*33a0*/  BSYNC B1 ;  /* 0x0000000000017941 */ /* 0x000fea0003800000 */
.L_x_82:
[----:B------:R-:W-:Y:S01]  /*33b0*/  @!P4 IMAD R79, R79, R89, R88 ;  /* 0x000000594f4fc224 */ /* 0x000fe200078e0258 */
[----:B------:R-:W-:Y:S04]  /*33c0*/  BSSY B1, `(.L_x_84) ;  /* 0x0000006000017945 */ /* 0x000fe80003800000 */
[----:B------:R0:W-:Y:S01]  /*33d0*/  @!P4 STG.E.U8 desc[UR36][R6.64+0x29], R79 ;  /* 0x0000294f0600c986 */ /* 0x0001e2000c101124 */
[----:B------:R-:W-:Y:S05]  /*33e0*/  @P3 BRA `(.L_x_85) ;  /* 0x00000000000c3947 */ /* 0x000fea0003800000 */
[----:B--2---:R-:W3:Y:S02]  /*33f0*/  LDG.E.U8 R91, desc[UR36][R96.64+0x30] ;  /* 0x00003024605b7981 */ /* 0x004ee4000c1e1100 */
[----:B---3--:R-:W-:-:S05]  /*3400*/  PRMT R57, R91, 0x8880, RZ ;  /* 0x000088805b397816 */ /* 0x008fca00000000ff */
[----:B------:R-:W-:-:S07]  /*3410*/  IMAD R88, R57, R90, RZ ;  /* 0x0000005a39587224 */ /* 0x000fce00078e02ff */
.L_x_85:
[----:B------:R-:W-:Y:S05]  /*3420*/  BSYNC B1 ;  /* 0x0000000000017941 */ /* 0x000fea0003800000 */
.L_x_84:
[----:B---3--:R-:W-:Y:S01]  /*3430*/  @!P3 IMAD R57, R80, R89, R88 ;  /* 0x000000595039b224 */ /* 0x008fe200078e0258 */
[----:B------:R-:W-:Y:S04]  /*3440*/  BSSY B1, `(.L_x_86) ;  /* 0x0000006000017945 */ /* 0x000fe80003800000 */
[----:B------:R3:W-:Y:S01]  /*3450*/  @!P3 STG.E.U8 desc[UR36][R94.64+0x30], R57 ;  /* 0x000030395e00b986 */ /* 0x0007e2000c101124 */
[----:B------:R-:W-:Y:S05]  /*3460*/  @P5 BRA `(.L_x_87) ;  /* 0x00000000000c5947 */ /* 0x000fea0003800000 */
[----:B--2---:R-:W3:Y:S02]  /*3470*/  LDG.E.U8 R91, desc[UR36][R96.64+0x31] ;  /* 0x00003124605b7981 */ /* 0x004ee4000c1e1100 */
[----:B---3--:R-:W-:-:S05]  /*3480*/  PRMT R57, R91, 0x8880, RZ ;  /* 0x000088805b397816 */ /* 0x008fca00000000ff */
[----:B------:R-:W-:-:S07]  /*3490*/  IMAD R88, R57, R90, RZ ;  /* 0x0000005a39587224 */ /* 0x000fce00078e02ff */
.L_x_87:
[----:B------:R-:W-:Y:S05]  /*34a0*/  BSYNC B1 ;  /* 0x0000000000017941 */ /* 0x000fea0003800000 */
.L_x_86:
[----:B------:R-:W-:Y:S01]  /*34b0*/  @!P5 IMAD R81, R81, R89, R88 ;  /* 0x000000595151d224 */ /* 0x000fe200078e0258 */
[----:B------:R-:W-:Y:S04]  /*34c0*/  BSSY B1, `(.L_x_88) ;  /* 0x0000006000017945 */ /* 0x000fe80003800000 */
[----:B------:R0:W-:Y:S01]  /*34d0*/  @!P5 STG.E.U8 desc[UR36][R94.64+0x31], R81 ;  /* 0x000031515e00d986 */ /* 0x0001e2000c101124 */
[----:B------:R-:W-:Y:S05]  /*34e0*/  @P2 BRA `(.L_x_89) ;  /* 0x00000000000c2947 */ /* 0x000fea0003800000 */
[----:B--2---:R-:W3:Y:S02]  /*34f0*/  LDG.E.U8 R91, desc[UR36][R100.64+0x30] ;  /* 0x00003024645b7981 */ /* 0x004ee4000c1e1100 */
[----:B---3--:R-:W-:-:S05]  /*3500*/  PRMT R57, R91, 0x8880, RZ ;  /* 0x000088805b397816 */ /* 0x008fca00000000ff */
[----:B------:R-:W-:-:S07]  /*3510*/  IMAD R88, R57, R90, RZ ;  /* 0x0000005a39587224 */ /* 0x000fce00078e02ff */
.L_x_89:
[----:B------:R-:W-:Y:S05]  /*3520*/  BSYNC B1 ;  /* 0x0000000000017941 */ /* 0x000fea0003800000 */
.L_x_88:
[C---:B------:R-:W-:Y:S01]  /*3530*/  ISETP.LT.OR P4, PT, R3.reuse, 0x32, !P1 ;  /* 0x000000320300780c */ /* 0x040fe20004f81670 */
[----:B---3--:R-:W-:Y:S01]  /*3540*/  @!P2 IMAD R57, R82, R89, R88 ;  /* 0x000000595239a224 */ /* 0x008fe200078e0258 */
[----:B------:R-:W-:Y:S01]  /*3550*/  BSSY B1, `(.L_x_90) ;  /* 0x000000b000017945 */ /* 0x000fe20003800000 */
[----:B------:R-:W-:Y:S02]  /*3560*/  ISETP.LT.OR P3, PT, R3, 0x39, !P0 ;  /* 0x000000390300780c */ /* 0x000fe40004761670 */
[----:B------:R-:W-:Y:S01]  /*3570*/  IADD3 R107, P5, R107, 0x80, RZ ;  /* 0x000000806b6b7810 */ /* 0x000fe20007fbe0ff */
[----:B------:R3:W-:Y:S01]  /*3580*/  @!P2 STG.E.U8 desc[UR36][R6.64+0x30], R57 ;  /* 0x000030390600a986 */ /* 0x0007e2000c101124 */
[C---:B------:R-:W-:Y:S02]  /*3590*/  ISETP.LT.OR P2, PT, R3.reuse, 0x39, !P1 ;  /* 0x000000390300780c */ /* 0x040fe40004f41670 */
[C---:B------:R-:W-:Y:S02]  /*35a0*/  ISETP.LT.OR P0, PT, R3.reuse, 0x3a, !P0 ;  /* 0x0000003a0300780c */ /* 0x040fe40004701670 */
[----:B------:R-:W-:-:S02]  /*35b0*/  ISETP.LT.OR P1, PT, R3, 0x3a, !P1 ;  /* 0x0000003a0300780c */ /* 0x000fc40004f21670 */
[----:B------:R-:W-:Y:S11]  /*35c0*/  @P4 BRA `(.L_x_91) ;  /* 0x00000000000c4947 */ /* 0x000ff60003800000 */
[----:B--2---:R-:W3:Y:S02]  /*35d0*/  LDG.E.U8 R91, desc[UR36][R100.64+0x31] ;  /* 0x00003124645b7981 */ /* 0x004ee4000c1e1100 */
[----:B---3--:R-:W-:-:S05]  /*35e0*/  PRMT R57, R91, 0x8880, RZ ;  /* 0x000088805b397816 */ /* 0x008fca00000000ff */
[----:B------:R-:W-:-:S07]  /*35f0*/  IMAD R88, R57, R90, RZ ;  /* 0x0000005a39587224 */ /* 0x000fce00078e02ff */
.L_x_91:
[----:B------:R-:W-:Y:S05]  /*3600*/  BSYNC B1 ;  /* 0x0000000000017941 */ /* 0x000fea0003800000 */
.L_x_90:
[----:B------:R-:W-:Y:S01]  /*3610*/  @!P4 IMAD R83, R83, R89, R88 ;  /* 0x000000595353c224 */ /* 0x000fe200078e0258 */
[----:B------:R-:W-:Y:S04]  /*3620*/  BSSY B1, `(.L_x_92) ;  /* 0x0000006000017945 */ /* 0x000fe80003800000 */
[----:B------:R0:W-:Y:S01]  /*3630*/  @!P4 STG.E.U8 desc[UR36][R6.64+0x31], R83 ;  /* 0x000031530600c986 */ /* 0x0001e2000c101124 */
[----:B------:R-:W-:Y:S05]  /*3640*/  @P3 BRA `(.L_x_93) ;  /* 0x00000000000c3947 */ /* 0x000fea0003800000 */
[----:B--2---:R-:W3:Y:S02]  /*3650*/  LDG.E.U8 R91, desc[UR36][R96.64+0x38] ;  /* 0x00003824605b7981 */ /* 0x004ee4000c1e1100 */
[----:B---3--:R-:W-:-:S05]  /*3660*/  PRMT R57, R91, 0x8880, RZ ;  /* 0x000088805b397816 */ /* 0x008fca00000000ff */
[----:B------:R-:W-:-:S07]  /*3670*/  IMAD R88, R57, R90, RZ ;  /* 0x0000005a39587224 */ /* 0x000fce00078e02ff */
.L_x_93:
[----:B------:R-:W-:Y:S05]  /*3680*/  BSYNC B1 ;  /* 0x0000000000017941 */ /* 0x000fea0003800000 */
.L_x_92:
[----:B---3--:R-:W-:Y:S01]  /*3690*/  @!P3 IMAD R57, R84, R89, R88 ;  /* 0x000000595439b224 */ /* 0x008fe200078e0258 */
[----:B------:R-:W-:Y:S01]  /*36a0*/  BSSY B1, `(.L_x_94) ;  /* 0x0000007000017945 */ /* 0x000fe20003800000 */
[----:B----4-:R-:W-:-:S03]  /*36b0*/  IMAD.X R59, RZ, RZ, R5, P5 ;  /* 0x000000ffff3b7224 */ /* 0x010fc600028e0605 */
[----:B------:R3:W-:Y:S01]  /*36c0*/  @!P3 STG.E.U8 desc[UR36][R94.64+0x38], R57 ;  /* 0x000038395e00b986 */ /* 0x0007e2000c101124 */
[----:B------:R-:W-:Y:S05]  /*36d0*/  @P0 BRA `(.L_x_95) ;  /* 0x00000000000c0947 */ /* 0x000fea0003800000 */
[----:B--2---:R-:W2:Y:S02]  /*36e0*/  LDG.E.U8 R91, desc[UR36][R96.64+0x39] ;  /* 0x00003924605b7981 */ /* 0x004ea4000c1e1100 */
[----:B--2---:R-:W-:-:S05]  /*36f0*/  PRMT R5, R91, 0x8880, RZ ;  /* 0x000088805b057816 */ /* 0x004fca00000000ff */
[----:B------:R-:W-:-:S07]  /*3700*/  IMAD R88, R5, R90, RZ ;  /* 0x0000005a05587224 */ /* 0x000fce00078e02ff */
.L_x_95:
[----:B------:R-:W-:Y:S05]  /*3710*/  BSYNC B1 ;  /* 0x0000000000017941 */ /* 0x000fea0003800000 */
.L_x_94:
[----:B------:R-:W-:Y:S01]  /*3720*/  @!P0 IMAD R85, R85, R89, R88 ;  /* 0x0000005955558224 */ /* 0x000fe200078e0258 */
[----:B------:R-:W-:Y:S01]  /*3730*/  BSSY B1, `(.L_x_96) ;  /* 0x0000007000017945 */ /* 0x000fe20003800000 */
[----:B------:R-:W-:-:S03]  /*3740*/  IMAD R4, R59, R92, RZ ;  /* 0x0000005c3b047224 */ /* 0x000fc600078e02ff */
[----:B------:R4:W-:Y:S01]  /*3750*/  @!P0 STG.E.U8 desc[UR36][R94.64+0x39], R85 ;  /* 0x000039555e008986 */ /* 0x0009e2000c101124 */
[----:B------:R-:W-:Y:S05]  /*3760*/  @P2 BRA `(.L_x_97) ;  /* 0x00000000000c2947 */ /* 0x000fea0003800000 */
[----:B--2---:R-:W2:Y:S02]  /*3770*/  LDG.E.U8 R91, desc[UR36][R100.64+0x38] ;  /* 0x00003824645b7981 */ /* 0x004ea4000c1e1100 */
[----:B--2---:R-:W-:-:S05]  /*3780*/  PRMT R5, R91, 0x8880, RZ ;  /* 0x000088805b057816 */ /* 0x004fca00000000ff */
[----:B------:R-:W-:-:S07]  /*3790*/  IMAD R88, R5, R90, RZ ;  /* 0x0000005a05587224 */ /* 0x000fce00078e02ff */
.L_x_97:
[----:B------:R-:W-:Y:S05]  /*37a0*/  BSYNC B1 ;  /* 0x0000000000017941 */ /* 0x000fea0003800000 */
.L_x_96:
[----:B------:R-:W-:Y:S01]  /*37b0*/  @!P2 IMAD R5, R86, R89, R88 ;  /* 0x000000595605a224 */ /* 0x000fe200078e0258 */
[----:B------:R-:W-:Y:S01]  /*37c0*/  BSSY B1, `(.L_x_98) ;  /* 0x0000009000017945 */ /* 0x000fe20003800000 */
[C---:B---3--:R-:W-:Y:S02]  /*37d0*/  IMAD R57, R107.reuse, R93, R4 ;  /* 0x0000005d6b397224 */ /* 0x048fe400078e0204 */
[CC--:B------:R-:W-:Y:S01]  /*37e0*/  IMAD.WIDE.U32 R98, R107.reuse, R92.reuse, R98 ;  /* 0x0000005c6b627225 */ /* 0x0c0fe200078e0062 */
[----:B------:R3:W-:Y:S03]  /*37f0*/  @!P2 STG.E.U8 desc[UR36][R6.64+0x38], R5 ;  /* 0x000038050600a986 */ /* 0x0007e6000c101124 */
[----:B------:R-:W-:Y:S01]  /*3800*/  IMAD.WIDE.U32 R92, R107, R92, R20 ;  /* 0x0000005c6b5c7225 */ /* 0x000fe200078e0014 */
[----:B------:R-:W-:Y:S06]  /*3810*/  @P1 BRA `(.L_x_99) ;  /* 0x00000000000c1947 */ /* 0x000fec0003800000 */
[----:B--2---:R-:W3:Y:S02]  /*3820*/  LDG.E.U8 R91, desc[UR36][R100.64+0x39] ;  /* 0x00003924645b7981 */ /* 0x004ee4000c1e1100 */
[----:B---3--:R-:W-:-:S05]  /*3830*/  PRMT R5, R91, 0x8880, RZ ;  /* 0x000088805b057816 */ /* 0x008fca00000000ff */
[----:B------:R-:W-:-:S07]  /*3840*/  IMAD R88, R5, R90, RZ ;  /* 0x0000005a05587224 */ /* 0x000fce00078e02ff */
.L_x_99:
[----:B------:R-:W-:Y:S05]  /*3850*/  BSYNC B1 ;  /* 0x0000000000017941 */ /* 0x000fea0003800000 */
.L_x_98:
[----:B------:R-:W-:Y:S01]  /*3860*/  @!P1 IMAD R87, R87, R89, R88 ;  /* 0x0000005957579224 */ /* 0x000fe200078e0258 */
[----:B------:R-:W-:Y:S01]  /*3870*/  ISETP.GE.AND P2, PT, R102, 0x81, PT ;  /* 0x000000816600780c */ /* 0x000fe20003f46270 */
[----:B------:R-:W-:Y:S01]  /*3880*/  BSSY B1, `(.L_x_100) ;  /* 0x000000c000017945 */ /* 0x000fe20003800000 */
[----:B------:R-:W-:Y:S02]  /*3890*/  IADD3 R4, P5, R92, R12, RZ ;  /* 0x0000000c5c047210 */ /* 0x000fe40007fbe0ff */
[----:B------:R0:W-:Y:S01]  /*38a0*/  @!P1 STG.E.U8 desc[UR36][R6.64+0x39], R87 ;  /* 0x0000395706009986 */ /* 0x0001e2000c101124 */
[----:B------:R-:W-:Y:S02]  /*38b0*/  ISETP.LT.OR P1, PT, R3, 0x1, !P2 ;  /* 0x000000010300780c */ /* 0x000fe40005721670 */
[----:B---3--:R-:W-:Y:S02]  /*38c0*/  IADD3.X R5, R13, R93, R57, P5, !PT ;  /* 0x0000005d0d057210 */ /* 0x008fe40002ffe439 */
[----:B------:R-:W-:-:S02]  /*38d0*/  ISETP.GE.AND P0, PT, R102, 0x89, PT ;  /* 0x000000896600780c */ /* 0x000fc40003f06270 */
[----:B------:R-:W-:Y:S02]  /*38e0*/  IADD3 R12, P4, P3, R14, R12, R98 ;  /* 0x0000000c0e0c7210 */ /* 0x000fe40007b9e062 */
[----:B------:R-:W-:-:S05]  /*38f0*/  ISETP.LT.OR P5, PT, R3, 0x2, !P2 ;  /* 0x000000020300780c */ /* 0x000fca00057a1670 */
[----:B0-----:R-:W-:Y:S08]  /*3900*/  @P1 BRA `(.L_x_101) ;  /* 0x00000000000c1947 */ /* 0x001ff00003800000 */
[----:B--2---:R-:W2:Y:S02]  /*3910*/  LDG.E.U8 R91, desc[UR36][R4.64] ;  /* 0x00000024045b7981 */ /* 0x004ea4000c1e1100 */
[----:B--2---:R-:W-:-:S05]  /*3920*/  PRMT R7, R91, 0x8880, RZ ;  /* 0x000088805b077816 */ /* 0x004fca00000000ff */
[----:B------:R-:W-:-:S07]  /*3930*/  IMAD R88, R7, R90, RZ ;  /* 0x0000005a07587224 */ /* 0x000fce00078e02ff */
.L_x_101:
[----:B------:R-:W-:Y:S05]  /*3940*/  BSYNC B1 ;  /* 0x0000000000017941 */ /* 0x000fea0003800000 */
.L_x_100:
[----:B------:R-:W-:Y:S01]  /*3950*/  @!P1 IMAD R7, R24, R89, R88 ;  /* 0x0000005918079224 */ /* 0x000fe200078e0258 */
[----:B------:R-:W-:Y:S01]  /*3960*/  BSSY B1, `(.L_x_102) ;  /* 0x0000007000017945 */ /* 0x000fe20003800000 */
[----:B------:R-:W-:-:S03]  /*3970*/  IMAD.IADD R98, R57, 0x1, R99 ;  /* 0x0000000139627824 */ /* 0x000fc600078e0263 */
[----:B------:R0:W-:Y:S01]  /*3980*/  @!P1 STG.E.U8 desc[UR36][R8.64], R7 ;  /* 0x0000000708009986 */ /* 0x0001e2000c101124 */
[----:B------:R-:W-:Y:S05]  /*3990*/  @P5 BRA `(.L_x_103) ;  /* 0x00000000000c5947 */ /* 0x000fea0003800000 */
[----:B--2---:R-:W0:Y:S02]  /*39a0*/  LDG.E.U8 R91, desc[UR36][R4.64+0x1] ;  /* 0x00000124045b7981 */ /* 0x004e24000c1e1100 */
[----:B0-----:R-:W-:-:S05]  /*39b0*/  PRMT R7, R91, 0x8880, RZ ;  /* 0x000088805b077816 */ /* 0x001fca00000000ff */
[----:B------:R-:W-:-:S07]  /*39c0*/  IMAD R88, R7, R90, RZ ;  /* 0x0000005a07587224 */ /* 0x000fce00078e02ff */
.L_x_103:
[----:B------:R-:W-:Y:S05]  /*39d0*/  BSYNC B1 ;  /* 0x0000000000017941 */ /* 0x000fea0003800000 */
.L_x_102:
[----:B------:R-:W-:Y:S01]  /*39e0*/  ISETP.LT.OR P1, PT, R3, 0x1, !P0 ;  /* 0x000000010300780c */ /* 0x000fe20004721670 */
[----:B------:R-:W-:Y:S01]  /*39f0*/  @!P5 IMAD R25, R25, R89, R88 ;  /* 0x000000591919d224 */ /* 0x000fe200078e0258 */
[----:B------:R-:W-:Y:S01]  /*3a00*/  BSSY B1, `(.L_x_104) ;  /* 0x000000a000017945 */ /* 0x000fe20003800000 */
[----:B------:R-:W-:Y:S02]  /*3a10*/  IADD3.X R13, R21, R13, R98, P4, P3 ;  /* 0x0000000d150d7210 */ /* 0x000fe400027e6462 */
[C---:B------:R-:W-:Y:S01]  /*3a20*/  ISETP.LT.OR P4, PT, R3.reuse, 0x2, !P0 ;  /* 0x000000020300780c */ /* 0x040fe20004781670 */
[----:B------:R3:W-:Y:S01]  /*3a30*/  @!P5 STG.E.U8 desc[UR36][R8.64+0x1], R25 ;  /* 0x000001190800d986 */ /* 0x0007e2000c101124 */
[C---:B------:R-:W-:Y:S02]  /*3a40*/  ISETP.LT.OR P5, PT, R3.reuse, 0x9, !P2 ;  /* 0x000000090300780c */ /* 0x040fe400057a1670 */
[----:B------:R-:W-:-:S04]  /*3a50*/  ISETP.LT.OR P3, PT, R3, 0xa, !P2 ;  /* 0x0000000a0300780c */ /* 0x000fc80005761670 */
[----:B------:R-:W-:Y:S09]  /*3a60*/  @P1 BRA `(.L_x_105) ;  /* 0x00000000000c1947 */ /* 0x000ff20003800000 */
[----:B--2---:R-:W0:Y:S02]  /*3a70*/  LDG.E.U8 R91, desc[UR36][R12.64] ;  /* 0x000000240c5b7981 */ /* 0x004e24000c1e1100 */
[----:B0-----:R-:W-:-:S05]  /*3a80*/  PRMT R7, R91, 0x8880, RZ ;  /* 0x000088805b077816 */ /* 0x001fca00000000ff */
[----:B------:R-:W-:-:S07]  /*3a90*/  IMAD R88, R7, R90, RZ ;  /* 0x0000005a07587224 */ /* 0x000fce00078e02ff */
.L_x_105:
[----:B------:R-:W-:Y:S05]  /*3aa0*/  BSYNC B1 ;  /* 0x0000000000017941 */ /* 0x000fea0003800000 */
.L_x_104:
[----:B0-----:R-:W-:Y:S01]  /*3ab0*/  @!P1 IMAD R7, R26, R89, R88 ;  /* 0x000000591a079224 */ /* 0x001fe200078e0258 */
[----:B------:R-:W-:Y:S04]  /*3ac0*/  BSSY B1, `(.L_x_106) ;  /* 0x0000006000017945 */ /* 0x000fe80003800000 */
[----:B------:R0:W-:Y:S01]  /*3ad0*/  @!P1 STG.E.U8 desc[UR36][R10.64], R7 ;  /* 0x000000070a009986 */ /* 0x0001e2000c101124 */
[----:B------:R-:W-:Y:S05]  /*3ae0*/  @P4 BRA `(.L_x_107) ;  /* 0x00000000000c4947 */ /* 0x000fea0003800000 */
[----:B--2---:R-:W0:Y:S02]  /*3af0*/  LDG.E.U8 R91, desc[UR36][R12.64+0x1] ;  /* 0x000001240c5b7981 */ /* 0x004e24000c1e1100 */
[----:B0-----:R-:W-:-:S05]  /*3b00*/  PRMT R7, R91, 0x8880, RZ ;  /* 0x000088805b077816 */ /* 0x001fca00000000ff */
[----:B------:R-:W-:-:S07]  /*3b10*/  IMAD R88, R7, R90, RZ ;  /* 0x0000005a07587224 */ /* 0x000fce00078e02ff */
.L_x_107:
[----:B------:R-:W-:Y:S05]  /*3b20*/  BSYNC B1 ;  /* 0x0000000000017941 */ /* 0x000fea0003800000 */
.L_x_106:
[----:B------:R-:W-:Y:S01]  /*3b30*/  @!P4 IMAD R27, R27, R89, R88 ;  /* 0x000000591b1bc224 */ /* 0x000fe200078e0258 */
[----:B------:R-:W-:Y:S04]  /*3b40*/  BSSY B1, `(.L_x_108) ;  /* 0x0000006000017945 */ /* 0x000fe80003800000 */
[----:B------:R0:W-:Y:S01]  /*3b50*/  @!P4 STG.E.U8 desc[UR36][R10.64+0x1], R27 ;  /* 0x0000011b0a00c986 */ /* 0x0001e2000c101124 */
[----:B------:R-:W-:Y:S05]  /*3b60*/  @P5 BRA `(.L_x_109) ;  /* 0x00000000000c5947 */ /* 0x000fea0003800000 */
[----:B--2---:R-:W0:Y:S02]  /*3b70*/  LDG.E.U8 R91, desc[UR36][R4.64+0x8] ;  /* 0x00000824045b7981 */ /* 0x004e24000c1e1100 */
[----:B0-----:R-:W-:-:S05]  /*3b80*/  PRMT R7, R91, 0x8880, RZ ;  /* 0x000088805b077816 */ /* 0x001fca00000000ff */
[----:B------:R-:W-:-:S07]  /*3b90*/  IMAD R88, R7, R90, RZ ;  /* 0x0000005a07587224 */ /* 0x000fce00078e02ff */
.L_x_109:
[----:B------:R-:W-:Y:S05]  /*3ba0*/  BSYNC B1 ;  /* 0x0000000000017941 */ /* 0x000fea0003800000 */
.L_x_108:
[----:B0-----:R-:W-:Y:S01]  /*3bb0*/  @!P5 IMAD R7, R28, R89, R88 ;  /* 0x000000591c07d224 */ /* 0x001fe200078e0258 */
[----:B------:R-:W-:Y:S04]  /*3bc0*/  BSSY B1, `(.L_x_110) ;  /* 0x0000006000017945 */ /* 0x000fe80003800000 */
[----:B------:R0:W-:Y:S01]  /*3bd0*/  @!P5 STG.E.U8 desc[UR36][R8.64+0x8], R7 ;  /* 0x000008070800d986 */ /* 0x0001e2000c101124 */
[----:B------:R-:W-:Y:S05]  /*3be0*/  @P3 BRA `(.L_x_111) ;  /* 0x00000000000c3947 */ /* 0x000fea0003800000 */
[----:B--2---:R-:W0:Y:S02]  /*3bf0*/  LDG.E.U8 R91, desc[UR36][R4.64+0x9] ;  /* 0x00000924045b7981 */ /* 0x004e24000c1e1100 */
[----:B0-----:R-:W-:-:S05]  /*3c00*/  PRMT R7, R91, 0x8880, RZ ;  /* 0x000088805b077816 */ /* 0x001fca00000000ff */
[----:B------:R-:W-:-:S07]  /*3c10*/  IMAD R88, R7, R90, RZ ;  /* 0x0000005a07587224 */ /* 0x000fce00078e02ff */
.L_x_111:
[----:B------:R-:W-:Y:S05]  /*3c20*/  BSYNC B1 ;  /* 0x0000000000017941 */ /* 0x000fea0003800000 */
.L_x_110:
[----:B------:R-:W-:Y:S01]  /*3c30*/  ISETP.LT.OR P5, PT, R3, 0x9, !P0 ;  /* 0x000000090300780c */ /* 0x000fe200047a1670 */
[----:B------:R-:W-:Y:S01]  /*3c40*/  @!P3 IMAD R29, R29, R89, R88 ;  /* 0x000000591d1db224 */ /* 0x000fe200078e0258 */
[----:B------:R-:W-:Y:S01]  /*3c50*/  BSSY B1, `(.L_x_112) ;  /* 0x0000009000017945 */ /* 0x000fe20003800000 */
[C---:B------:R-:W-:Y:S02]  /*3c60*/  ISETP.LT.OR P4, PT, R3.reuse, 0xa, !P0 ;  /* 0x0000000a0300780c */ /* 0x040fe40004781670 */
[C---:B------:R-:W-:Y:S01]  /*3c70*/  ISETP.LT.OR P1, PT, R3.reuse, 0x12, !P2 ;  /* 0x000000120300780c */ /* 0x040fe20005721670 */
[----:B------:R0:W-:Y:S01]  /*3c80*/  @!P3 STG.E.U8 desc[UR36][R8.64+0x9], R29 ;  /* 0x0000091d0800b986 */ /* 0x0001e2000c101124 */
[----:B------:R-:W-:-:S06]  /*3c90*/  ISETP.LT.OR P3, PT, R3, 0x11, !P2 ;  /* 0x000000110300780c */ /* 0x000fcc0005761670 */
[----:B------:R-:W-:Y:S07]  /*3ca0*/  @P5 BRA `(.L_x_113) ;  /* 0x00000000000c5947 */ /* 0x000fee0003800000 */
[----:B--2---:R-:W0:Y:S02]  /*3cb0*/  LDG.E.U8 R91, desc[UR36][R12.64+0x8] ;  /* 0x000008240c5b7981 */ /* 0x004e24000c1e1100 */
[----:B0-----:R-:W-:-:S05]  /*3cc0*/  PRMT R7, R91, 0x8880, RZ ;  /* 0x000088805b077816 */ /* 0x001fca00000000ff */
[----:B------:R-:W-:-:S07]  /*3cd0*/  IMAD R88, R7, R90, RZ ;  /* 0x0000005a07587224 */ /* 0x000fce00078e02ff */
.L_x_113:
[----:B------:R-:W-:Y:S05]  /*3ce0*/  BSYNC B1 ;  /* 0x0000000000017941 */ /* 0x000fea0003800000 */
.L_x_112:
[----:B0-----:R-:W-:Y:S01]  /*3cf0*/  @!P5 IMAD R7, R30, R89, R88 ;  /* 0x000000591e07d224 */ /* 0x001fe200078e0258 */
[----:B------:R-:W-:Y:S04]  /*3d00*/  BSSY B1, `(.L_x_114) ;  /* 0x0000006000017945 */ /* 0x000fe80003800000 */
[----:B------:R0:W-:Y:S01]  /*3d10*/  @!P5 STG.E.U8 desc[UR36][R10.64+0x8], R7 ;  /* 0x000008070a00d986 */ /* 0x0001e2000c101124 */
[----:B------:R-:W-:Y:S05]  /*3d20*/  @P4 BRA `(.L_x_115) ;  /* 0x00000000000c4947 */ /* 0x000fea0003800000 */
[----:B--2---:R-:W0:Y:S02]  /*3d30*/  LDG.E.U8 R91, desc[UR36][R12.64+0x9] ;  /* 0x000009240c5b7981 */ /* 0x004e24000c1e1100 */
[----:B0-----:R-:W-:-:S05]  /*3d40*/  PRMT R7, R91, 0x8880, RZ ;  /* 0x000088805b077816 */ /* 0x001fca00000000ff */
[----:B------:R-:W-:-:S07]  /*3d50*/  IMAD R88, R7, R90, RZ ;  /* 0x0000005a07587224 */ /* 0x000fce00078e02ff */
.L_x_115:
[----:B------:R-:W-:Y:S05]  /*3d60*/  BSYNC B1 ;  /* 0x0000000000017941 */ /* 0x000fea0003800000 */
.L_x_114:
[----:B------:R-:W-:Y:S01]  /*3d70*/  @!P4 IMAD R31, R31, R89, R88 ;  /* 0x000000591f1fc224 */ /* 0x000fe200078e0258 */
[----:B------:R-:W-:Y:S04]  /*3d80*/  BSSY B1, `(.L_x_116) ;  /* 0x0000006000017945 */ /* 0x000fe80003800000 */
[----:B------:R0:W-:Y:S01]  /*3d90*/  @!P4 STG.E.U8 desc[UR36][R10.64+0x9], R31 ;  /* 0x0000091f0a00c986 */ /* 0x0001e2000c101124 */
[----:B------:R-:W-:Y:S05]  /*3da0*/  @P3 BRA `(.L_x_117) ;  /* 0x00000000000c3947 */ /* 0x000fea0003800000 */
[----:B--2---:R-:W0:Y:S02]  /*3db0*/  LDG.E.U8 R91, desc[UR36][R4.64+0x10] ;  /* 0x00001024045b7981 */ /* 0x004e24000c1e1100 */
[----:B0-----:R-:W-:-:S05]  /*3dc0*/  PRMT R7, R91, 0x8880, RZ ;  /* 0x000088805b077816 */ /* 0x001fca00000000ff */
[----:B------:R-:W-:-:S07]  /*3dd0*/  IMAD R88, R7, R90, RZ ;  /* 0x0000005a07587224 */ /* 0x000fce00078e02ff */
.L_x_117:
[----:B------:R-:W-:Y:S05]  /*3de0*/  BSYNC B1 ;  /* 0x0000000000017941 */ /* 0x000fea0003800000 */
.L_x_116:
[----:B0-----:R-:W-:Y:S01]  /*3df0*/  @!P3 IMAD R7, R32, R89, R88 ;  /* 0x000000592007b224 */ /* 0x001fe200078e0258 */
[----:B------:R-:W-:Y:S04]  /*3e00*/  BSSY B1, `(.L_x_118) ;  /* 0x0000006000017945 */ /* 0x000fe80003800000 */
[----:B------:R0:W-:Y:S01]  /*3e10*/  @!P3 STG.E.U8 desc[UR36][R8.64+0x10], R7 ;  /* 0x000010070800b986 */ /* 0x0001e2000c101124 */
[----:B------:R-:W-:Y:S05]  /*3e20*/  @P1 BRA `(.L_x_119) ;  /* 0x00000000000c1947 */ /* 0x000fea0003800000 */
[----:B--2---:R-:W0:Y:S02]  /*3e30*/  LDG.E.U8 R91, desc[UR36][R4.64+0x11] ;  /* 0x00001124045b7981 */ /* 0x004e24000c1e1100 */
[----:B0-----:R-:W-:-:S05]  /*3e40*/  PRMT R7, R91, 0x8880, RZ ;  /* 0x000088805b077816 */ /* 0x001fca00000000ff */
[----:B------:R-:W-:-:S07]  /*3e50*/  IMAD R88, R7, R90, RZ ;  /* 0x0000005a07587224 */ /* 0x000fce00078e02ff */
.L_x_119:
[----:B------:R-:W-:Y:S05]  /*3e60*/  BSYNC B1 ;  /* 0x0000000000017941 */ /* 0x000fea0003800000 */
.L_x_118:
        /* <DEDUP_REMOVED lines=11> */
.L_x_121:
[----:B------:R-:W-:Y:S05]  /*3f20*/  BSYNC B1 ;  /* 0x0000000000017941 */ /* 0x000fea0003800000 */
.L_x_120:
[----:B0-----:R-:W-:Y:S01]  /*3f30*/  @!P4 IMAD R7, R34, R89, R88 ;  /* 0x000000592207c224 */ /* 0x001fe200078e0258 */
[----:B------:R-:W-:Y:S04]  /*3f40*/  BSSY B1, `(.L_x_122) ;  /* 0x0000006000017945 */ /* 0x000fe80003800000 */
[----:B------:R0:W-:Y:S01]  /*3f50*/  @!P4 STG.E.U8 desc[UR36][R10.64+0x10], R7 ;  /* 0x000010070a00c986 */ /* 0x0001e2000c101124 */
[----:B------:R-:W-:Y:S05]  /*3f60*/  @P3 BRA `(.L_x_123) ;  /* 0x00000000000c3947 */ /* 0x000fea0003800000 */
[----:B--2---:R-:W0:Y:S02]  /*3f70*/  LDG.E.U8 R91, desc[UR36][R12.64+0x11] ;  /* 0x000011240c5b7981 */ /* 0x004e24000c1e1100 */
[----:B0-----:R-:W-:-:S05]  /*3f80*/  PRMT R7, R91, 0x8880, RZ ;  /* 0x000088805b077816 */ /* 0x001fca00000000ff */
[----:B------:R-:W-:-:S07]  /*3f90*/  IMAD R88, R7, R90, RZ ;  /* 0x0000005a07587224 */ /* 0x000fce00078e02ff */
.L_x_123:
[----:B------:R-:W-:Y:S05]  /*3fa0*/  BSYNC B1 ;  /* 0x0000000000017941 */ /* 0x000fea0003800000 */
.L_x_122:
[----:B------:R-:W-:Y:S01]  /*3fb0*/  @!P3 IMAD R35, R35, R89, R88 ;  /* 0x000000592323b224 */ /* 0x000fe200078e0258 */
[----:B------:R-:W-:Y:S04]  /*3fc0*/  BSSY B1, `(.L_x_124) ;  /* 0x0000006000017945 */ /* 0x000fe80003800000 */
[----:B------:R0:W-:Y:S01]  /*3fd0*/  @!P3 STG.E.U8 desc[UR36][R10.64+0x11], R35 ;  /* 0x000011230a00b986 */ /* 0x0001e2000c101124 */
[----:B------:R-:W-:Y:S05]  /*3fe0*/  @P5 BRA `(.L_x_125) ;  /* 0x00000000000c5947 */ /* 0x000fea0003800000 */
[----:B--2---:R-:W0:Y:S02]  /*3ff0*/  LDG.E.U8 R91, desc[UR36][R4.64+0x18] ;  /* 0x00001824045b7981 */ /* 0x004e24000c1e1100 */
[----:B0-----:R-:W-:-:S05]  /*4000*/  PRMT R7, R91, 0x8880, RZ ;  /* 0x000088805b077816 */ /* 0x001fca00000000ff */
[----:B------:R-:W-:-:S07]  /*4010*/  IMAD R88, R7, R90, RZ ;  /* 0x0000005a07587224 */ /* 0x000fce00078e02ff */
.L_x_125:
[----:B------:R-:W-:Y:S05]  /*4020*/  BSYNC B1 ;  /* 0x0000000000017941 */ /* 0x000fea0003800000 */
.L_x_124:
[----:B0-----:R-:W-:Y:S01]  /*4030*/  @!P5 IMAD R7, R36, R89, R88 ;  /* 0x000000592407d224 */ /* 0x001fe200078e0258 */
[----:B------:R-:W-:Y:S04]  /*4040*/  BSSY B1, `(.L_x_126) ;  /* 0x0000006000017945 */ /* 0x000fe80003800000 */
[----:B------:R0:W-:Y:S01]  /*4050*/  @!P5 STG.E.U8 desc[UR36][R8.64+0x18], R7 ;  /* 0x000018070800d986 */ /* 0x0001e2000c101124 */
[----:B------:R-:W-:Y:S05]  /*4060*/  @P1 BRA `(.L_x_127) ;  /* 0x00000000000c1947 */ /* 0x000fea0003800000 */
[----:B--2---:R-:W0:Y:S02]  /*4070*/  LDG.E.U8 R91, desc[UR36][R4.64+0x19] ;  /* 0x00001924045b7981 */ /* 0x004e24000c1e1100 */
[----:B0-----:R-:W-:-:S05]  /*4080*/  PRMT R7, R91, 0x8880, RZ ;  /* 0x000088805b077816 */ /* 0x001fca00000000ff */
[----:B------:R-:W-:-:S07]  /*4090*/  IMAD R88, R7, R90, RZ ;  /* 0x0000005a07587224 */ /* 0x000fce00078e02ff */
.L_x_127:
[----:B------:R-:W-:Y:S05]  /*40a0*/  BSYNC B1 ;  /* 0x0000000000017941 */ /* 0x000fea0003800000 */
.L_x_126:
        /* <DEDUP_REMOVED lines=11> */
.L_x_129:
[----:B------:R-:W-:Y:S05]  /*4160*/  BSYNC B1 ;  /* 0x0000000000017941 */ /* 0x000fea0003800000 */
.L_x_128:
[----:B0-----:R-:W-:Y:S01]  /*4170*/  @!P4 IMAD R7, R38, R89, R88 ;  /* 0x000000592607c224 */ /* 0x001fe200078e0258 */
[----:B------:R-:W-:Y:S04]  /*4180*/  BSSY B1, `(.L_x_130) ;  /* 0x0000006000017945 */ /* 0x000fe80003800000 */
[----:B------:R0:W-:Y:S01]  /*4190*/  @!P4 STG.E.U8 desc[UR36][R10.64+0x18], R7 ;  /* 0x000018070a00c986 */ /* 0x0001e2000c101124 */
[----:B------:R-:W-:Y:S05]  /*41a0*/  @P3 BRA `(.L_x_131) ;  /* 0x00000000000c3947 */ /* 0x000fea0003800000 */
[----:B--2---:R-:W0:Y:S02]  /*41b0*/  LDG.E.U8 R91, desc[UR36][R12.64+0x19] ;  /* 0x000019240c5b7981 */ /* 0x004e24000c1e1100 */
[----:B0-----:R-:W-:-:S05]  /*41c0*/  PRMT R7, R91, 0x8880, RZ ;  /* 0x000088805b077816 */ /* 0x001fca00000000ff */
[----:B------:R-:W-:-:S07]  /*41d0*/  IMAD R88, R7, R90, RZ ;  /* 0x0000005a07587224 */ /* 0x000fce00078e02ff */
.L_x_131:
[----:B------:R-:W-:Y:S05]  /*41e0*/  BSYNC B1 ;  /* 0x0000000000017941 */ /* 0x000fea0003800000 */
.L_x_130:
[----:B------:R-:W-:Y:S01]  /*41f0*/  @!P3 IMAD R39, R39, R89, R88 ;  /* 0x000000592727b224 */ /* 0x000fe200078e0258 */
[----:B------:R-:W-:Y:S04]  /*4200*/  BSSY B1, `(.L_x_132) ;  /* 0x0000006000017945 */ /* 0x000fe80003800000 */
[----:B------:R0:W-:Y:S01]  /*4210*/  @!P3 STG.E.U8 desc[UR36][R10.64+0x19], R39 ;  /* 0x000019270a00b986 */ /* 0x0001e2000c101124 */
[----:B------:R-:W-:Y:S05]  /*4220*/  @P5 BRA `(.L_x_133) ;  /* 0x00000000000c5947 */ /* 0x000fea0003800000 */
[----:B--2---:R-:W0:Y:S02]  /*4230*/  LDG.E.U8 R91, desc[UR36][R4.64+0x20] ;  /* 0x00002024045b7981 */ /* 0x004e24000c1e1100 */
[----:B0-----:R-:W-:-:S05]  /*4240*/  PRMT R7, R91, 0x8880, RZ ;  /* 0x000088805b077816 */ /* 0x001fca00000000ff */
[----:B------:R-:W-:-:S07]  /*4250*/  IMAD R88, R7, R90, RZ ;  /* 0x0000005a07587224 */ /* 0x000fce00078e02ff */
.L_x_133:
[----:B------:R-:W-:Y:S05]  /*4260*/  BSYNC B1 ;  /* 0x0000000000017941 */ /* 0x000fea0003800000 */
.L_x_132:
[----:B0-----:R-:W-:Y:S01]  /*4270*/  @!P5 IMAD R7, R40, R89, R88 ;  /* 0x000000592807d224 */ /* 0x001fe200078e0258 */
[----:B------:R-:W-:Y:S04]  /*4280*/  BSSY B1, `(.L_x_134) ;  /* 0x0000006000017945 */ /* 0x000fe80003800000 */
[----:B------:R0:W-:Y:S01]  /*4290*/  @!P5 STG.E.U8 desc[UR36][R8.64+0x20], R7 ;  /* 0x000020070800d986 */ /* 0x0001e2000c101124 */
[----:B------:R-:W-:Y:S05]  /*42a0*/  @P1 BRA `(.L_x_135) ;  /* 0x00000000000c1947 */ /* 0x000fea0003800000 */
[----:B--2---:R-:W0:Y:S02]  /*42b0*/  LDG.E.U8 R91, desc[UR36][R4.64+0x21] ;  /* 0x00002124045b7981 */ /* 0x004e24000c1e1100 */
[----:B0-----:R-:W-:-:S05]  /*42c0*/  PRMT R7, R91, 0x8880, RZ ;  /* 0x000088805b077816 */ /* 0x001fca00000000ff */
[----:B------:R-:W-:-:S07]  /*42d0*/  IMAD R88, R7, R90, RZ ;  /* 0x0000005a07587224 */ /* 0x000fce00078e02ff */
.L_x_135:
[----:B------:R-:W-:Y:S05]  /*42e0*/  BSYNC B1 ;  /* 0x0000000000017941 */ /* 0x000fea0003800000 */
.L_x_134:
        /* <DEDUP_REMOVED lines=11> */
.L_x_137:
[----:B------:R-:W-:Y:S05]  /*43a0*/  BSYNC B1 ;  /* 0x0000000000017941 */ /* 0x000fea0003800000 */
.L_x_136:
[----:B0-----:R-:W-:Y:S01]  /*43b0*/  @!P4 IMAD R7, R42, R89, R88 ;  /* 0x000000592a07c224 */ /* 0x001fe200078e0258 */
[----:B------:R-:W-:Y:S04]  /*43c0*/  BSSY B1, `(.L_x_138) ;  /* 0x0000006000017945 */ /* 0x000fe80003800000 */
[----:B------:R0:W-:Y:S01]  /*43d0*/  @!P4 STG.E.U8 desc[UR36][R10.64+0x20], R7 ;  /* 0x000020070a00c986 */ /* 0x0001e2000c101124 */
[----:B------:R-:W-:Y:S05]  /*43e0*/  @P3 BRA `(.L_x_139) ;  /* 0x00000000000c3947 */ /* 0x000fea0003800000 */
[----:B--2---:R-:W0:Y:S02]  /*43f0*/  LDG.E.U8 R91, desc[UR36][R12.64+0x21] ;  /* 0x000021240c5b7981 */ /* 0x004e24000c1e1100 */
[----:B0-----:R-:W-:-:S05]  /*4400*/  PRMT R7, R91, 0x8880, RZ ;  /* 0x000088805b077816 */ /* 0x001fca00000000ff */
[----:B------:R-:W-:-:S07]  /*4410*/  IMAD R88, R7, R90, RZ ;  /* 0x0000005a07587224 */ /* 0x000fce00078e02ff */
.L_x_139:
[----:B------:R-:W-:Y:S05]  /*4420*/  BSYNC B1 ;  /* 0x0000000000017941 */ /* 0x000fea0003800000 */
.L_x_138:
[----:B------:R-:W-:Y:S01]  /*4430*/  @!P3 IMAD R43, R43, R89, R88 ;  /* 0x000000592b2bb224 */ /* 0x000fe200078e0258 */
[----:B------:R-:W-:Y:S04]  /*4440*/  BSSY B1, `(.L_x_140) ;  /* 0x0000006000017945 */ /* 0x000fe80003800000 */
[----:B------:R0:W-:Y:S01]  /*4450*/  @!P3 STG.E.U8 desc[UR36][R10.64+0x21], R43 ;  /* 0x0000212b0a00b986 */ /* 0x0001e2000c101124 */
[----:B------:R-:W-:Y:S05]  /*4460*/  @P5 BRA `(.L_x_141) ;  /* 0x00000000000c5947 */ /* 0x000fea0003800000 */
[----:B--2---:R-:W0:Y:S02]  /*4470*/  LDG.E.U8 R91, desc[UR36][R4.64+0x28] ;  /* 0x00002824045b7981 */ /* 0x004e24000c1e1100 */
[----:B0-----:R-:W-:-:S05]  /*4480*/  PRMT R7, R91, 0x8880, RZ ;  /* 0x000088805b077816 */ /* 0x001fca00000000ff */
[----:B------:R-:W-:-:S07]  /*4490*/  IMAD R88, R7, R90, RZ ;  /* 0x0000005a07587224 */ /* 0x000fce00078e02ff */
.L_x_141:
[----:B------:R-:W-:Y:S05]  /*44a0*/  BSYNC B1 ;  /* 0x0000000000017941 */ /* 0x000fea0003800000 */
.L_x_140:
[----:B0-----:R-:W-:Y:S01]  /*44b0*/  @!P5 IMAD R7, R44, R89, R88 ;  /* 0x000000592c07d224 */ /* 0x001fe200078e0258 */
[----:B------:R-:W-:Y:S04]  /*44c0*/  BSSY B1, `(.L_x_142) ;  /* 0x0000006000017945 */ /* 0x000fe80003800000 */
[----:B------:R0:W-:Y:S01]  /*44d0*/  @!P5 STG.E.U8 desc[UR36][R8.64+0x28], R7 ;  /* 0x000028070800d986 */ /* 0x0001e2000c101124 */
[----:B------:R-:W-:Y:S05]  /*44e0*/  @P1 BRA `(.L_x_143) ;  /* 0x00000000000c1947 */ /* 0x000fea0003800000 */
[----:B--2---:R-:W0:Y:S02]  /*44f0*/  LDG.E.U8 R91, desc[UR36][R4.64+0x29] ;  /* 0x00002924045b7981 */ /* 0x004e24000c1e1100 */
[----:B0-----:R-:W-:-:S05]  /*4500*/  PRMT R7, R91, 0x8880, RZ ;  /* 0x000088805b077816 */ /* 0x001fca00000000ff */
[----:B------:R-:W-:-:S07]  /*4510*/  IMAD R88, R7, R90, RZ ;  /* 0x0000005a07587224 */ /* 0x000fce00078e02ff */
.L_x_143:
[----:B------:R-:W-:Y:S05]  /*4520*/  BSYNC B1 ;  /* 0x0000000000017941 */ /* 0x000fea0003800000 */
.L_x_142:
        /* <DEDUP_REMOVED lines=11> */
.L_x_145:
[----:B------:R-:W-:Y:S05]  /*45e0*/  BSYNC B1 ;  /* 0x0000000000017941 */ /* 0x000fea0003800000 */
.L_x_144:
[----:B0-----:R-:W-:Y:S01]  /*45f0*/  @!P4 IMAD R7, R46, R89, R88 ;  /* 0x000000592e07c224 */ /* 0x001fe200078e0258 */
[----:B------:R-:W-:Y:S04]  /*4600*/  BSSY B1, `(.L_x_146) ;  /* 0x0000006000017945 */ /* 0x000fe80003800000 */
[----:B------:R0:W-:Y:S01]  /*4610*/  @!P4 STG.E.U8 desc[UR36][R10.64+0x28], R7 ;  /* 0x000028070a00c986 */ /* 0x0001e2000c101124 */
[----:B------:R-:W-:Y:S05]  /*4620*/  @P3 BRA `(.L_x_147) ;  /* 0x00000000000c3947 */ /* 0x000fea0003800000 */
[----:B--2---:R-:W0:Y:S02]  /*4630*/  LDG.E.U8 R91, desc[UR36][R12.64+0x29] ;  /* 0x000029240c5b7981 */ /* 0x004e24000c1e1100 */
[----:B0-----:R-:W-:-:S05]  /*4640*/  PRMT R7, R91, 0x8880, RZ ;  /* 0x000088805b077816 */ /* 0x001fca00000000ff */
[----:B------:R-:W-:-:S07]  /*4650*/  IMAD R88, R7, R90, RZ ;  /* 0x0000005a07587224 */ /* 0x000fce00078e02ff */
.L_x_147:
[----:B------:R-:W-:Y:S05]  /*4660*/  BSYNC B1 ;  /* 0x0000000000017941 */ /* 0x000fea0003800000 */
.L_x_146:
[----:B------:R-:W-:Y:S01]  /*4670*/  @!P3 IMAD R47, R47, R89, R88 ;  /* 0x000000592f2fb224 */ /* 0x000fe200078e0258 */
[----:B------:R-:W-:Y:S04]  /*4680*/  BSSY B1, `(.L_x_148) ;  /* 0x0000006000017945 */ /* 0x000fe80003800000 */
[----:B------:R0:W-:Y:S01]  /*4690*/  @!P3 STG.E.U8 desc[UR36][R10.64+0x29], R47 ;  /* 0x0000292f0a00b986 */ /* 0x0001e2000c101124 */
[----:B------:R-:W-:Y:S05]  /*46a0*/  @P5 BRA `(.L_x_149) ;  /* 0x00000000000c5947 */ /* 0x000fea0003800000 */
[----:B--2---:R-:W0:Y:S02]  /*46b0*/  LDG.E.U8 R91, desc[UR36][R4.64+0x30] ;  /* 0x00003024045b7981 */ /* 0x004e24000c1e1100 */
[----:B0-----:R-:W-:-:S05]  /*46c0*/  PRMT R7, R91, 0x8880, RZ ;  /* 0x000088805b077816 */ /* 0x001fca00000000ff */
[----:B------:R-:W-:-:S07]  /*46d0*/  IMAD R88, R7, R90, RZ ;  /* 0x0000005a07587224 */ /* 0x000fce00078e02ff */
.L_x_149:
[----:B------:R-:W-:Y:S05]  /*46e0*/  BSYNC B1 ;  /* 0x0000000000017941 */ /* 0x000fea0003800000 */
.L_x_148:
[----:B0-----:R-:W-:Y:S01]  /*46f0*/  @!P5 IMAD R7, R48, R89, R88 ;  /* 0x000000593007d224 */ /* 0x001fe200078e0258 */
[----:B------:R-:W-:Y:S04]  /*4700*/  BSSY B1, `(.L_x_150) ;  /* 0x0000006000017945 */ /* 0x000fe80003800000 */
[----:B------:R0:W-:Y:S01]  /*4710*/  @!P5 STG.E.U8 desc[UR36][R8.64+0x30], R7 ;  /* 0x000030070800d986 */ /* 0x0001e2000c101124 */
[----:B------:R-:W-:Y:S05]  /*4720*/  @P1 BRA `(.L_x_151) ;  /* 0x00000000000c1947 */ /* 0x000fea0003800000 */
[----:B--2---:R-:W0:Y:S02]  /*4730*/  LDG.E.U8 R91, desc[UR36][R4.64+0x31] ;  /* 0x00003124045b7981 */ /* 0x004e24000c1e1100 */
[----:B0-----:R-:W-:-:S05]  /*4740*/  PRMT R7, R91, 0x8880, RZ ;  /* 0x000088805b077816 */ /* 0x001fca00000000ff */
[----:B------:R-:W-:-:S07]  /*4750*/  IMAD R88, R7, R90, RZ ;  /* 0x0000005a07587224 */ /* 0x000fce00078e02ff */
.L_x_151:
[----:B------:R-:W-:Y:S05]  /*4760*/  BSYNC B1 ;  /* 0x0000000000017941 */ /* 0x000fea0003800000 */
.L_x_150:
[----:B------:R-:W-:Y:S01]  /*4770*/  ISETP.LT.OR P4, PT, R3, 0x31, !P0 ;  /* 0x000000310300780c */ /* 0x000fe20004781670 */
[----:B------:R-:W-:Y:S01]  /*4780*/  @!P1 IMAD R49, R49, R89, R88 ;  /* 0x0000005931319224 */ /* 0x000fe200078e0258 */
[----:B------:R-:W-:Y:S01]  /*4790*/  BSSY B1, `(.L_x_152) ;  /* 0x000000a000017945 */ /* 0x000fe20003800000 */
[C---:B------:R-:W-:Y:S02]  /*47a0*/  ISETP.LT.OR P3, PT, R3.reuse, 0x32, !P0 ;  /* 0x000000320300780c */ /* 0x040fe40004761670 */
        /* <DEDUP_REMOVED lines=8> */
.L_x_153:
[----:B------:R-:W-:Y:S05]  /*4830*/  BSYNC B1 ;  /* 0x0000000000017941 */ /* 0x000fea0003800000 */
.L_x_152:
[----:B0-----:R-:W-:Y:S01]  /*4840*/  @!P4 IMAD R7, R50, R89, R88 ;  /* 0x000000593207c224 */ /* 0x001fe200078e0258 */
[----:B------:R-:W-:Y:S04]  /*4850*/  BSSY B1, `(.L_x_154) ;  /* 0x0000006000017945 */ /* 0x000fe80003800000 */
[----:B------:R0:W-:Y:S01]  /*4860*/  @!P4 STG.E.U8 desc[UR36][R10.64+0x30], R7 ;  /* 0x000030070a00c986 */ /* 0x0001e2000c101124 */
[----:B------:R-:W-:Y:S05]  /*4870*/  @P3 BRA `(.L_x_155) ;  /* 0x00000000000c3947 */ /* 0x000fea0003800000 */
[----:B--2---:R-:W0:Y:S02]  /*4880*/  LDG.E.U8 R91, desc[UR36][R12.64+0x31] ;  /* 0x000031240c5b7981 */ /* 0x004e24000c1e1100 */
[----:B0-----:R-:W-:-:S05]  /*4890*/  PRMT R7, R91, 0x8880, RZ ;  /* 0x000088805b077816 */ /* 0x001fca00000000ff */
[----:B------:R-:W-:-:S07]  /*48a0*/  IMAD R88, R7, R90, RZ ;  /* 0x0000005a07587224 */ /* 0x000fce00078e02ff */
.L_x_155:
[----:B------:R-:W-:Y:S05]  /*48b0*/  BSYNC B1 ;  /* 0x0000000000017941 */ /* 0x000fea0003800000 */
.L_x_154:
[----:B------:R-:W-:Y:S01]  /*48c0*/  @!P3 IMAD R51, R51, R89, R88 ;  /* 0x000000593333b224 */ /* 0x000fe200078e0258 */
[----:B------:R-:W-:Y:S04]  /*48d0*/  BSSY B1, `(.L_x_156) ;  /* 0x0000006000017945 */ /* 0x000fe80003800000 */
[----:B------:R0:W-:Y:S01]  /*48e0*/  @!P3 STG.E.U8 desc[UR36][R10.64+0x31], R51 ;  /* 0x000031330a00b986 */ /* 0x0001e2000c101124 */
[----:B------:R-:W-:Y:S05]  /*48f0*/  @P1 BRA `(.L_x_157) ;  /* 0x00000000000c1947 */ /* 0x000fea0003800000 */
[----:B--2---:R-:W0:Y:S02]  /*4900*/  LDG.E.U8 R91, desc[UR36][R4.64+0x38] ;  /* 0x00003824045b7981 */ /* 0x004e24000c1e1100 */
[----:B0-----:R-:W-:-:S05]  /*4910*/  PRMT R7, R91, 0x8880, RZ ;  /* 0x000088805b077816 */ /* 0x001fca00000000ff */
[----:B------:R-:W-:-:S07]  /*4920*/  IMAD R88, R7, R90, RZ ;  /* 0x0000005a07587224 */ /* 0x000fce00078e02ff */
.L_x_157:
[----:B------:R-:W-:Y:S05]  /*4930*/  BSYNC B1 ;  /* 0x0000000000017941 */ /* 0x000fea0003800000 */
.L_x_156:
[----:B0-----:R-:W-:Y:S01]  /*4940*/  @!P1 IMAD R7, R52, R89, R88 ;  /* 0x0000005934079224 */ /* 0x001fe200078e0258 */
[----:B------:R-:W-:Y:S04]  /*4950*/  BSSY B1, `(.L_x_158) ;  /* 0x0000006000017945 */ /* 0x000fe80003800000 */
[----:B------:R0:W-:Y:S01]  /*4960*/  @!P1 STG.E.U8 desc[UR36][R8.64+0x38], R7 ;  /* 0x0000380708009986 */ /* 0x0001e2000c101124 */
[----:B------:R-:W-:Y:S05]  /*4970*/  @P2 BRA `(.L_x_159) ;  /* 0x00000000000c2947 */ /* 0x000fea0003800000 */
[----:B--2---:R-:W0:Y:S02]  /*4980*/  LDG.E.U8 R91, desc[UR36][R4.64+0x39] ;  /* 0x00003924045b7981 */ /* 0x004e24000c1e1100 */
[----:B0-----:R-:W-:-:S05]  /*4990*/  PRMT R7, R91, 0x8880, RZ ;  /* 0x000088805b077816 */ /* 0x001fca00000000ff */
[----:B------:R-:W-:-:S07]  /*49a0*/  IMAD R88, R7, R90, RZ ;  /* 0x0000005a07587224 */ /* 0x000fce00078e02ff */
.L_x_159:
[----:B------:R-:W-:Y:S05]  /*49b0*/  BSYNC B1 ;  /* 0x0000000000017941 */ /* 0x000fea0003800000 */
.L_x_158:
[----:B------:R-:W-:Y:S01]  /*49c0*/  @!P2 IMAD R53, R53, R89, R88 ;  /* 0x000000593535a224 */ /* 0x000fe200078e0258 */
[----:B------:R-:W-:Y:S04]  /*49d0*/  BSSY B1, `(.L_x_160) ;  /* 0x0000006000017945 */ /* 0x000fe80003800000 */
[----:B------:R0:W-:Y:S01]  /*49e0*/  @!P2 STG.E.U8 desc[UR36][R8.64+0x39], R53 ;  /* 0x000039350800a986 */ /* 0x0001e2000c101124 */
[----:B------:R-:W-:Y:S05]  /*49f0*/  @P5 BRA `(.L_x_161) ;  /* 0x00000000000c5947 */ /* 0x000fea0003800000 */
[----:B--2---:R-:W2:Y:S02]  /*4a00*/  LDG.E.U8 R91, desc[UR36][R12.64+0x38] ;  /* 0x000038240c5b7981 */ /* 0x004ea4000c1e1100 */
[----:B--2---:R-:W-:-:S05]  /*4a10*/  PRMT R5, R91, 0x8880, RZ ;  /* 0x000088805b057816 */ /* 0x004fca00000000ff */
[----:B------:R-:W-:-:S07]  /*4a20*/  IMAD R88, R5, R90, RZ ;  /* 0x0000005a05587224 */ /* 0x000fce00078e02ff */
.L_x_161:
[----:B------:R-:W-:Y:S05]  /*4a30*/  BSYNC B1 ;  /* 0x0000000000017941 */ /* 0x000fea0003800000 */
.L_x_160:
[----:B------:R-:W-:Y:S01]  /*4a40*/  @!P5 IMAD R5, R54, R89, R88 ;  /* 0x000000593605d224 */ /* 0x000fe200078e0258 */
[----:B------:R-:W-:Y:S01]  /*4a50*/  ISETP.LT.OR P0, PT, R3, 0x3a, !P0 ;  /* 0x0000003a0300780c */ /* 0x000fe20004701670 */
[----:B------:R-:W-:Y:S03]  /*4a60*/  BSSY B1, `(.L_x_162) ;  /* 0x0000006000017945 */ /* 0x000fe60003800000 */
[----:B------:R0:W-:Y:S09]  /*4a70*/  @!P5 STG.E.U8 desc[UR36][R10.64+0x38], R5 ;  /* 0x000038050a00d986 */ /* 0x0001f2000c101124 */
[----:B------:R-:W-:Y:S05]  /*4a80*/  @P0 BRA `(.L_x_163) ;  /* 0x00000000000c0947 */ /* 0x000fea0003800000 */
[----:B--2---:R-:W2:Y:S02]  /*4a90*/  LDG.E.U8 R91, desc[UR36][R12.64+0x39] ;  /* 0x000039240c5b7981 */ /* 0x004ea4000c1e1100 */
[----:B--2---:R-:W-:-:S05]  /*4aa0*/  PRMT R3, R91, 0x8880, RZ ;  /* 0x000088805b037816 */ /* 0x004fca00000000ff */
[----:B------:R-:W-:-:S07]  /*4ab0*/  IMAD R88, R3, R90, RZ ;  /* 0x0000005a03587224 */ /* 0x000fce00078e02ff */
.L_x_163:
[----:B------:R-:W-:Y:S05]  /*4ac0*/  BSYNC B1 ;  /* 0x0000000000017941 */ /* 0x000fea0003800000 */
.L_x_162:
[----:B------:R-:W-:Y:S01]  /*4ad0*/  IMAD R55, R55, R89, R88 ;  /* 0x0000005937377224 */ /* 0x000fe200078e0258 */
[----:B------:R-:W-:Y:S06]  /*4ae0*/  @P0 BRA `(.L_x_164) ;  /* 0x0000000c00180947 */ /* 0x000fec0003800000 */
[----:B------:R0:W-:Y:S01]  /*4af0*/  STG.E.U8 desc[UR36][R10.64+0x39], R55 ;  /* 0x000039370a007986 */ /* 0x0001e2000c101124 */
[----:B------:R-:W-:Y:S05]  /*4b00*/  BRA `(.L_x_164) ;  /* 0x0000000c00107947 */ /* 0x000fea0003800000 */
.L_x_35:
[C---:B------:R-:W-:Y:S02]  /*4b10*/  ISETP.GE.AND P2, PT, R102.reuse, 0x1, PT ;  /* 0x000000016600780c */ /* 0x040fe40003f46270 */
[----:B------:R-:W-:Y:S02]  /*4b20*/  ISETP.GE.AND P1, PT, R102, 0x9, PT ;  /* 0x000000096600780c */ /* 0x000fe40003f26270 */
[C---:B------:R-:W-:Y:S02]  /*4b30*/  ISETP.LT.OR P4, PT, R3.reuse, 0x1, !P2 ;  /* 0x000000010300780c */ /* 0x040fe40005781670 */
[C---:B------:R-:W-:Y:S02]  /*4b40*/  ISETP.LT.OR P5, PT, R3.reuse, 0x2, !P2 ;  /* 0x000000020300780c */ /* 0x040fe400057a1670 */
[C---:B------:R-:W-:Y:S02]  /*4b50*/  ISETP.LT.OR P0, PT, R3.reuse, 0x1, !P1 ;  /* 0x000000010300780c */ /* 0x040fe40004f01670 */
[----:B------:R-:W-:-:S07]  /*4b60*/  ISETP.LT.OR P3, PT, R3, 0x2, !P1 ;  /* 0x000000020300780c */ /* 0x000fce0004f61670 */
[-C--:B------:R-:W-:Y:S02]  /*4b70*/  @!P4 IMAD R5, R56, R89.reuse, RZ ;  /* 0x000000593805c224 */ /* 0x080fe400078e02ff */
[-C--:B------:R-:W-:Y:S02]  /*4b80*/  @!P5 IMAD R57, R57, R89.reuse, RZ ;  /* 0x000000593939d224 */ /* 0x080fe400078e02ff */
[-C--:B------:R-:W-:Y:S01]  /*4b90*/  @!P0 IMAD R13, R58, R89.reuse, RZ ;  /* 0x000000593a0d8224 */ /* 0x080fe200078e02ff */
[----:B------:R0:W-:Y:S01]  /*4ba0*/  @!P4 STG.E.U8 desc[UR36][R94.64], R5 ;  /* 0x000000055e00c986 */ /* 0x0001e2000c101124 */
[----:B------:R-:W-:Y:S01]  /*4bb0*/  ISETP.LT.OR P4, PT, R3, 0x9, !P2 ;  /* 0x000000090300780c */ /* 0x000fe20005781670 */
[----:B------:R-:W-:Y:S02]  /*4bc0*/  @!P3 IMAD R59, R59, R89, RZ ;  /* 0x000000593b3bb224 */ /* 0x000fe400078e02ff */
[----:B------:R-:W-:Y:S01]  /*4bd0*/  @!P5 STG.E.U8 desc[UR36][R94.64+0x1], R57 ;  /* 0x000001395e00d986 */ /* 0x000fe2000c101124 */
[----:B------:R-:W-:-:S03]  /*4be0*/  ISETP.LT.OR P5, PT, R3, 0xa, !P2 ;  /* 0x0000000a0300780c */ /* 0x000fc600057a1670 */
[----:B------:R1:W-:Y:S01]  /*4bf0*/  @!P0 STG.E.U8 desc[UR36][R6.64], R13 ;  /* 0x0000000d06008986 */ /* 0x0003e2000c101124 */
[----:B------:R-:W-:-:S03]  /*4c00*/  ISETP.LT.OR P0, PT, R3, 0x9, !P1 ;  /* 0x000000090300780c */ /* 0x000fc60004f01670 */
[----:B------:R-:W-:Y:S01]  /*4c10*/  @!P3 STG.E.U8 desc[UR36][R6.64+0x1], R59 ;  /* 0x0000013b0600b986 */ /* 0x000fe2000c101124 */
[----:B------:R-:W-:Y:S01]  /*4c20*/  ISETP.LT.OR P3, PT, R3, 0xa, !P1 ;  /* 0x0000000a0300780c */ /* 0x000fe20004f61670 */
[----:B------:R-:W-:-:S04]  /*4c30*/  @!P4 IMAD R15, R60, R89, RZ ;  /* 0x000000593c0fc224 */ /* 0x000fc800078e02ff */
[-C--:B------:R-:W-:Y:S01]  /*4c40*/  @!P5 IMAD R61, R61, R89.reuse, RZ ;  /* 0x000000593d3dd224 */ /* 0x080fe200078e02ff */
[----:B------:R3:W-:Y:S01]  /*4c50*/  @!P4 STG.E.U8 desc[UR36][R94.64+0x8], R15 ;  /* 0x0000080f5e00c986 */ /* 0x0007e2000c101124 */
[C---:B------:R-:W-:Y:S02]  /*4c60*/  ISETP.LT.OR P4, PT, R3.reuse, 0x11, !P2 ;  /* 0x000000110300780c */ /* 0x040fe40005781670 */
[-C--:B0-----:R-:W-:Y:S01]  /*4c70*/  @!P0 IMAD R5, R62, R89.reuse, RZ ;  /* 0x000000593e058224 */ /* 0x081fe200078e02ff */
[----:B------:R-:W-:Y:S01]  /*4c80*/  @!P5 STG.E.U8 desc[UR36][R94.64+0x9], R61 ;  /* 0x0000093d5e00d986 */ /* 0x000fe2000c101124 */
[----:B------:R-:W-:Y:S02]  /*4c90*/  ISETP.LT.OR P5, PT, R3, 0x12, !P2 ;  /* 0x000000120300780c */ /* 0x000fe400057a1670 */
[----:B------:R-:W-:Y:S01]  /*4ca0*/  @!P3 IMAD R63, R63, R89, RZ ;  /* 0x000000593f3fb224 */ /* 0x000fe200078e02ff */
[----:B------:R0:W-:Y:S01]  /*4cb0*/  @!P0 STG.E.U8 desc[UR36][R6.64+0x8], R5 ;  /* 0x0000080506008986 */ /* 0x0001e2000c101124 */
[----:B------:R-:W-:-:S03]  /*4cc0*/  ISETP.LT.OR P0, PT, R3, 0x11, !P1 ;  /* 0x000000110300780c */ /* 0x000fc60004f01670 */
[----:B------:R-:W-:Y:S01]  /*4cd0*/  @!P3 STG.E.U8 desc[UR36][R6.64+0x9], R63 ;  /* 0x0000093f0600b986 */ /* 0x000fe2000c101124 */
[----:B------:R-:W-:Y:S01]  /*4ce0*/  ISETP.LT.OR P3, PT, R3, 0x12, !P1 ;  /* 0x000000120300780c */ /* 0x000fe20004f61670 */
[----:B-1----:R-:W-:-:S04]  /*4cf0*/  @!P4 IMAD R13, R64, R89, RZ ;  /* 0x00000059400dc224 */ /* 0x002fc800078e02ff */
[-C--:B------:R-:W-:Y:S01]  /*4d00*/  @!P5 IMAD R65, R65, R89.reuse, RZ ;  /* 0x000000594141d224 */ /* 0x080fe200078e02ff */
[----:B------:R1:W-:Y:S01]  /*4d10*/  @!P4 STG.E.U8 desc[UR36][R94.64+0x10], R13 ;  /* 0x0000100d5e00c986 */ /* 0x0003e2000c101124 */
[C---:B------:R-:W-:Y:S02]  /*4d20*/  ISETP.LT.OR P4, PT, R3.reuse, 0x19, !P2 ;  /* 0x000000190300780c */ /* 0x040fe40005781670 */
[-C--:B---3--:R-:W-:Y:S01]  /*4d30*/  @!P0 IMAD R15, R66, R89.reuse, RZ ;  /* 0x00000059420f8224 */ /* 0x088fe200078e02ff */
[----:B------:R-:W-:Y:S01]  /*4d40*/  @!P5 STG.E.U8 desc[UR36][R94.64+0x11], R65 ;  /* 0x000011415e00d986 */ /* 0x000fe2000c101124 */
[----:B------:R-:W-:Y:S02]  /*4d50*/  ISETP.LT.OR P5, PT, R3, 0x1a, !P2 ;  /* 0x0000001a0300780c */ /* 0x000fe400057a1670 */
[----:B------:R-:W-:Y:S01]  /*4d60*/  @!P3 IMAD R67, R67, R89, RZ ;  /* 0x000000594343b224 */ /* 0x000fe200078e02ff */
[----:B------:R3:W-:Y:S01]  /*4d70*/  @!P0 STG.E.U8 desc[UR36][R6.64+0x10], R15 ;  /* 0x0000100f06008986 */ /* 0x0007e2000c101124 */
[----:B------:R-:W-:-:S03]  /*4d80*/  ISETP.LT.OR P0, PT, R3, 0x19, !P1 ;  /* 0x000000190300780c */ /* 0x000fc60004f01670 */
[----:B------:R-:W-:Y:S01]  /*4d90*/  @!P3 STG.E.U8 desc[UR36][R6.64+0x11], R67 ;  /* 0x000011430600b986 */ /* 0x000fe2000c101124 */
[----:B------:R-:W-:Y:S01]  /*4da0*/  ISETP.LT.OR P3, PT, R3, 0x1a, !P1 ;  /* 0x0000001a0300780c */ /* 0x000fe20004f61670 */
[----:B0-----:R-:W-:-:S04]  /*4db0*/  @!P4 IMAD R5, R68, R89, RZ ;  /* 0x000000594405c224 */ /* 0x001fc800078e02ff */
[-C--:B------:R-:W-:Y:S01]  /*4dc0*/  @!P5 IMAD R69, R69, R89.reuse, RZ ;  /* 0x000000594545d224 */ /* 0x080fe200078e02ff */
[----:B------:R0:W-:Y:S01]  /*4dd0*/  @!P4 STG.E.U8 desc[UR36][R94.64+0x18], R5 ;  /* 0x000018055e00c986 */ /* 0x0001e2000c101124 */
[C---:B------:R-:W-:Y:S02]  /*4de0*/  ISETP.LT.OR P4, PT, R3.reuse, 0x21, !P2 ;  /* 0x000000210300780c */ /* 0x040fe40005781670 */
[-C--:B-1----:R-:W-:Y:S01]  /*4df0*/  @!P0 IMAD R13, R70, R89.reuse, RZ ;  /* 0x00000059460d8224 */ /* 0x082fe200078e02ff */
[----:B------:R-:W-:Y:S01]  /*4e00*/  @!P5 STG.E.U8 desc[UR36][R94.64+0x19], R69 ;  /* 0x000019455e00d986 */ /* 0x000fe2000c101124 */
[----:B------:R-:W-:Y:S02]  /*4e10*/  ISETP.LT.OR P5, PT, R3, 0x22, !P2 ;  /* 0x000000220300780c */ /* 0x000fe400057a1670 */
[----:B------:R-:W-:Y:S01]  /*4e20*/  @!P3 IMAD R71, R71, R89, RZ ;  /* 0x000000594747b224 */ /* 0x000fe200078e02ff */
[----:B------:R1:W-:Y:S01]  /*4e30*/  @!P0 STG.E.U8 desc[UR36][R6.64+0x18], R13 ;  /* 0x0000180d06008986 */ /* 0x0003e2000c101124 */
[----:B------:R-:W-:-:S03]  /*4e40*/  ISETP.LT.OR P0, PT, R3, 0x21, !P1 ;  /* 0x000000210300780c */ /* 0x000fc60004f01670 */
[----:B------:R-:W-:Y:S01]  /*4e50*/  @!P3 STG.E.U8 desc[UR36][R6.64+0x19], R71 ;  /* 0x000019470600b986 */ /* 0x000fe2000c101124 */
[----:B------:R-:W-:Y:S01]  /*4e60*/  ISETP.LT.OR P3, PT, R3, 0x22, !P1 ;  /* 0x000000220300780c */ /* 0x000fe20004f61670 */
[----:B---3--:R-:W-:-:S04]  /*4e70*/  @!P4 IMAD R15, R72, R89, RZ ;  /* 0x00000059480fc224 */ /* 0x008fc800078e02ff */
        /* <DEDUP_REMOVED lines=32> */
[----:B------:R-:W-:-:S02]  /*5080*/  ISETP.GE.AND P0, PT, R102, 0x81, PT ;  /* 0x000000816600780c */ /* 0x000fc40003f06270 */
[C---:B------:R-:W-:Y:S01]  /*5090*/  ISETP.LT.OR P5, PT, R3.reuse, 0x39, !P1 ;  /* 0x000000390300780c */ /* 0x040fe20004fa1670 */
[----:B------:R-:W-:Y:S01]  /*50a0*/  @!P3 STG.E.U8 desc[UR36][R6.64+0x31], R83 ;  /* 0x000031530600b986 */ /* 0x000fe2000c101124 */
[C---:B------:R-:W-:Y:S01]  /*50b0*/  ISETP.LT.OR P1, PT, R3.reuse, 0x3a, !P1 ;  /* 0x0000003a0300780c */ /* 0x040fe20004f21670 */
[----:B---3--:R-:W-:Y:S01]  /*50c0*/  @!P4 IMAD R15, R84, R89, RZ ;  /* 0x00000059540fc224 */ /* 0x008fe200078e02ff */
[----:B------:R-:W-:-:S03]  /*50d0*/  ISETP.LT.OR P3, PT, R3, 0x1, !P0 ;  /* 0x000000010300780c */ /* 0x000fc60004761670 */
[----:B------:R-:W-:Y:S01]  /*50e0*/  @!P2 IMAD R85, R85, R89, RZ ;  /* 0x000000595555a224 */ /* 0x000fe200078e02ff */
[----:B------:R-:W-:Y:S01]  /*50f0*/  @!P4 STG.E.U8 desc[UR36][R94.64+0x38], R15 ;  /* 0x0000380f5e00c986 */ /* 0x000fe2000c101124 */
[----:B------:R-:W-:-:S03]  /*5100*/  ISETP.LT.OR P4, PT, R3, 0x2, !P0 ;  /* 0x000000020300780c */ /* 0x000fc60004781670 */
[----:B------:R-:W-:Y:S01]  /*5110*/  @!P2 STG.E.U8 desc[UR36][R94.64+0x39], R85 ;  /* 0x000039555e00a986 */ /* 0x000fe2000c101124 */
[-C--:B0-----:R-:W-:Y:S01]  /*5120*/  @!P5 IMAD R5, R86, R89.reuse, RZ ;  /* 0x000000595605d224 */ /* 0x081fe200078e02ff */
[----:B------:R-:W-:Y:S01]  /*5130*/  ISETP.GE.AND P2, PT, R102, 0x89, PT ;  /* 0x000000896600780c */ /* 0x000fe20003f46270 */
[-C--:B------:R-:W-:Y:S02]  /*5140*/  @!P1 IMAD R87, R87, R89.reuse, RZ ;  /* 0x0000005957579224 */ /* 0x080fe400078e02ff */
[----:B-1----:R-:W-:Y:S01]  /*5150*/  @!P3 IMAD R13, R24, R89, RZ ;  /* 0x00000059180db224 */ /* 0x002fe200078e02ff */
[----:B------:R0:W-:Y:S01]  /*5160*/  @!P5 STG.E.U8 desc[UR36][R6.64+0x38], R5 ;  /* 0x000038050600d986 */ /* 0x0001e2000c101124 */
[----:B------:R-:W-:-:S03]  /*5170*/  ISETP.LT.OR P5, PT, R3, 0x1, !P2 ;  /* 0x000000010300780c */ /* 0x000fc600057a1670 */
[----:B------:R-:W-:Y:S01]  /*5180*/  @!P4 IMAD R25, R25, R89, RZ ;  /* 0x000000591919c224 */ /* 0x000fe200078e02ff */
[----:B------:R-:W-:Y:S01]  /*5190*/  @!P1 STG.E.U8 desc[UR36][R6.64+0x39], R87 ;  /* 0x0000395706009986 */ /* 0x000fe2000c101124 */
[----:B------:R-:W-:-:S03]  /*51a0*/  ISETP.LT.OR P1, PT, R3, 0x2, !P2 ;  /* 0x000000020300780c */ /* 0x000fc60005721670 */
[----:B------:R-:W-:Y:S01]  /*51b0*/  @!P3 STG.E.U8 desc[UR36][R8.64], R13 ;  /* 0x0000000d0800b986 */ /* 0x000fe2000c101124 */
[----:B------:R-:W-:-:S03]  /*51c0*/  ISETP.LT.OR P3, PT, R3, 0x9, !P0 ;  /* 0x000000090300780c */ /* 0x000fc60004761670 */
[----:B------:R-:W-:Y:S01]  /*51d0*/  @!P4 STG.E.U8 desc[UR36][R8.64+0x1], R25 ;  /* 0x000001190800c986 */ /* 0x000fe2000c101124 */
[----:B------:R-:W-:Y:S01]  /*51e0*/  ISETP.LT.OR P4, PT, R3, 0xa, !P0 ;  /* 0x0000000a0300780c */ /* 0x000fe20004781670 */
[----:B0-----:R-:W-:-:S04]  /*51f0*/  @!P5 IMAD R5, R26, R89, RZ ;  /* 0x000000591a05d224 */ /* 0x001fc800078e02ff */
[-C--:B------:R-:W-:Y:S01]  /*5200*/  @!P1 IMAD R27, R27, R89.reuse, RZ ;  /* 0x000000591b1b9224 */ /* 0x080fe200078e02ff */
[----:B------:R0:W-:Y:S01]  /*5210*/  @!P5 STG.E.U8 desc[UR36][R10.64], R5 ;  /* 0x000000050a00d986 */ /* 0x0001e2000c101124 */
[C---:B------:R-:W-:Y:S02]  /*5220*/  ISETP.LT.OR P5, PT, R3.reuse, 0x9, !P2 ;  /* 0x000000090300780c */ /* 0x040fe400057a1670 */
[-C--:B------:R-:W-:Y:S01]  /*5230*/  @!P3 IMAD R15, R28, R89.reuse, RZ ;  /* 0x000000591c0fb224 */ /* 0x080fe200078e02ff */
[----:B------:R-:W-:Y:S01]  /*5240*/  @!P1 STG.E.U8 desc[UR36][R10.64+0x1], R27 ;  /* 0x0000011b0a009986 */ /* 0x000fe2000c101124 */
[----:B------:R-:W-:Y:S02]  /*5250*/  ISETP.LT.OR P1, PT, R3, 0xa, !P2 ;  /* 0x0000000a0300780c */ /* 0x000fe40005721670 */
[----:B------:R-:W-:Y:S01]  /*5260*/  @!P4 IMAD R29, R29, R89, RZ ;  /* 0x000000591d1dc224 */ /* 0x000fe200078e02ff */
        /* <DEDUP_REMOVED lines=40> */
[----:B-1----:R-:W-:-:S04]  /*54f0*/  @!P5 IMAD R13, R42, R89, RZ ;  /* 0x000000592a0dd224 */ /* 0x002fc800078e02ff */
        /* <DEDUP_REMOVED lines=12> */
[----:B------:R-:W-:-:S04]  /*55c0*/  @!P1 IMAD R7, R46, R89, RZ ;  /* 0x000000592e079224 */ /* 0x000fc800078e02ff */
[-C--:B------:R-:W-:Y:S01]  /*55d0*/  @!P3 IMAD R47, R47, R89.reuse, RZ ;  /* 0x000000592f2fb224 */ /* 0x080fe200078e02ff */
[----:B------:R1:W-:Y:S01]  /*55e0*/  @!P1 STG.E.U8 desc[UR36][R10.64+0x28], R7 ;  /* 0x000028070a009986 */ /* 0x0003e2000c101124 */
[----:B------:R-:W-:Y:S02]  /*55f0*/  ISETP.LT.OR P1, PT, R3, 0x31, !P2 ;  /* 0x000000310300780c */ /* 0x000fe40005721670 */
[----:B------:R-:W-:Y:S01]  /*5600*/  @!P4 IMAD R49, R49, R89, RZ ;  /* 0x000000593131c224 */ /* 0x000fe200078e02ff */
[----:B------:R3:W-:Y:S01]  /*5610*/  @!P3 STG.E.U8 desc[UR36][R10.64+0x29], R47 ;  /* 0x0000292f0a00b986 */ /* 0x0007e2000c101124 */
[C---:B------:R-:W-:Y:S02]  /*5620*/  ISETP.LT.OR P3, PT, R3.reuse, 0x39, !P0 ;  /* 0x000000390300780c */ /* 0x040fe40004761670 */
[C---:B------:R-:W-:Y:S01]  /*5630*/  ISETP.LT.OR P0, PT, R3.reuse, 0x3a, !P0 ;  /* 0x0000003a0300780c */ /* 0x040fe20004701670 */
[----:B------:R3:W-:Y:S01]  /*5640*/  @!P4 STG.E.U8 desc[UR36][R8.64+0x31], R49 ;  /* 0x000031310800c986 */ /* 0x0007e2000c101124 */
[----:B------:R-:W-:-:S03]  /*5650*/  ISETP.LT.OR P4, PT, R3, 0x32, !P2 ;  /* 0x000000320300780c */ /* 0x000fc60005781670 */
[----:B------:R3:W-:Y:S01]  /*5660*/  @!P5 STG.E.U8 desc[UR36][R8.64+0x30], R13 ;  /* 0x0000300d0800d986 */ /* 0x0007e2000c101124 */
[C---:B------:R-:W-:Y:S02]  /*5670*/  ISETP.LT.OR P5, PT, R3.reuse, 0x39, !P2 ;  /* 0x000000390300780c */ /* 0x040fe400057a1670 */
[----:B------:R-:W-:Y:S01]  /*5680*/  ISETP.LT.OR P2, PT, R3, 0x3a, !P2 ;  /* 0x0000003a0300780c */ /* 0x000fe20005741670 */
[-C--:B------:R-:W-:Y:S02]  /*5690*/  @!P1 IMAD R3, R50, R89.reuse, RZ ;  /* 0x0000005932039224 */ /* 0x080fe400078e02ff */
[-C--:B0-----:R-:W-:Y:S02]  /*56a0*/  @!P3 IMAD R5, R52, R89.reuse, RZ ;  /* 0x000000593405b224 */ /* 0x081fe400078e02ff */
[-C--:B------:R-:W-:Y:S01]  /*56b0*/  @!P0 IMAD R53, R53, R89.reuse, RZ ;  /* 0x0000005935358224 */ /* 0x080fe200078e02ff */
[----:B------:R3:W-:Y:S01]  /*56c0*/  @!P1 STG.E.U8 desc[UR36][R10.64+0x30], R3 ;  /* 0x000030030a009986 */ /* 0x0007e2000c101124 */
[----:B------:R-:W-:-:S04]  /*56d0*/  @!P4 IMAD R51, R51, R89, RZ ;  /* 0x000000593333c224 */ /* 0x000fc800078e02ff */
[-C--:B-1----:R-:W-:Y:S01]  /*56e0*/  @!P5 IMAD R7, R54, R89.reuse, RZ ;  /* 0x000000593607d224 */ /* 0x082fe200078e02ff */
[----:B------:R3:W-:Y:S01]  /*56f0*/  @!P4 STG.E.U8 desc[UR36][R10.64+0x31], R51 ;  /* 0x000031330a00c986 */ /* 0x0007e2000c101124 */
[----:B------:R-:W-:-:S03]  /*5700*/  @!P2 IMAD R55, R55, R89, RZ ;  /* 0x000000593737a224 */ /* 0x000fc600078e02ff */
[----:B------:R3:W-:Y:S04]  /*5710*/  @!P3 STG.E.U8 desc[UR36][R8.64+0x38], R5 ;  /* 0x000038050800b986 */ /* 0x0007e8000c101124 */
[----:B------:R3:W-:Y:S04]  /*5720*/  @!P0 STG.E.U8 desc[UR36][R8.64+0x39], R53 ;  /* 0x0000393508008986 */ /* 0x0007e8000c101124 */
[----:B------:R3:W-:Y:S04]  /*5730*/  @!P5 STG.E.U8 desc[UR36][R10.64+0x38], R7 ;  /* 0x000038070a00d986 */ /* 0x0007e8000c101124 */
[----:B------:R3:W-:Y:S02]  /*5740*/  @!P2 STG.E.U8 desc[UR36][R10.64+0x39], R55 ;  /* 0x000039370a00a986 */ /* 0x0007e4000c101124 */
.L_x_164:
[----:B------:R-:W-:Y:S05]  /*5750*/  BSYNC B0 ;  /* 0x0000000000007941 */ /* 0x000fea0003800000 */
.L_x_34:
[----:B------:R-:W-:Y:S01]  /*5760*/  ULDC UR4, c[0x0][0xc] ;  /* 0x0000030000047ab9 */ /* 0x000fe20000000800 */
[----:B------:R-:W-:Y:S01]  /*5770*/  ULDC UR5, c[0x0][0x10] ;  /* 0x0000040000057ab9 */ /* 0x000fe20000000800 */
[----:B---3--:R-:W3:Y:S01]  /*5780*/  LDC R3, c[0x0][0x14] ;  /* 0x00000500ff037b82 */ /* 0x008ee20000000800 */
[----:B------:R-:W-:Y:S01]  /*5790*/  UIMAD.WIDE.U32 UR4, UR4, UR5, URZ ;  /* 0x00000005040472a5 */ /* 0x000fe2000f8e003f */
[----:B------:R-:W-:Y:S02]  /*57a0*/  IMAD.MOV.U32 R93, RZ, RZ, -0x1 ;  /* 0xffffffffff5d7424 */ /* 0x000fe400078e00ff */
[----:B------:R-:W-:-:S03]  /*57b0*/  IMAD.MOV.U32 R88, RZ, RZ, -0x1 ;  /* 0xffffffffff587424 */ /* 0x000fc600078e00ff */
[----:B---3--:R-:W-:-:S04]  /*57c0*/  IMAD.WIDE.U32 R16, R3, UR4, R16 ;  /* 0x0000000403107c25 */ /* 0x008fc8000f8e0010 */
[----:B------:R-:W-:Y:S01]  /*57d0*/  IMAD R3, R3, UR5, RZ ;  /* 0x0000000503037c24 */ /* 0x000fe2000f8e02ff */
[----:B------:R-:W-:Y:S02]  /*57e0*/  ULDC.64 UR4, c[0x0][0x650] ;  /* 0x0001940000047ab9 */ /* 0x000fe40000000a00 */
[----:B------:R-:W-:Y:S01]  /*57f0*/  ISETP.GE.U32.AND P0, PT, R16, UR4, PT ;  /* 0x0000000410007c0c */ /* 0x000fe2000bf06070 */
[--C-:B------:R-:W-:Y:S01]  /*5800*/  IMAD.IADD R17, R17, 0x1, R3.reuse ;  /* 0x0000000111117824 */ /* 0x100fe200078e0203 */
[----:B------:R-:W-:-:S04]  /*5810*/  PRMT R3, RZ, 0x7610, R3 ;  /* 0x00007610ff037816 */ /* 0x000fc80000000003 */
[----:B------:R-:W-:-:S13]  /*5820*/  ISETP.GE.U32.AND.EX P0, PT, R17, UR5, PT, P0 ;  /* 0x0000000511007c0c */ /* 0x000fda000bf06100 */
[----:B------:R-:W-:Y:S05]  /*5830*/  @P0 BRA `(.L_x_165) ;  /* 0x0000000400640947 */ /* 0x000fea0003800000 */
[----:B------:R-:W3:Y:S01]  /*5840*/  S2R R12, SR_CTAID.X ;  /* 0x00000000000c7919 */ /* 0x000ee20000002500 */
[----:B0-----:R-:W0:Y:S01]  /*5850*/  LDC.64 R10, c[0x0][0x628] ;  /* 0x00018a00ff0a7b82 */ /* 0x001e220000000a00 */
[----:B------:R-:W-:Y:S01]  /*5860*/  ULDC UR4, c[0x0][0x150] ;  /* 0x0000540000047ab9 */ /* 0x000fe20000000800 */
[----:B------:R-:W-:Y:S01]  /*5870*/  IMAD.MOV.U32 R8, RZ, RZ, R16 ;  /* 0x000000ffff087224 */ /* 0x000fe200078e0010 */
[----:B------:R-:W0:Y:S01]  /*5880*/  S2R R24, SR_CTAID.Y ;  /* 0x0000000000187919 */ /* 0x000e220000002600 */
[----:B------:R-:W-:-:S04]  /*5890*/  IMAD.MOV.U32 R9, RZ, RZ, R17 ;  /* 0x000000ffff097224 */ /* 0x000fc800078e0011 */
[----:B------:R-:W1:Y:S08]  /*58a0*/  LDC R21, c[0x0][0x144] ;  /* 0x00005100ff157b82 */ /* 0x000e700000000800 */
[----:B------:R-:W1:Y:S08]  /*58b0*/  LDC R0, c[0x0][0x630] ;  /* 0x00018c00ff007b82 */ /* 0x000e700000000800 */
[----:B------:R-:W1:Y:S01]  /*58c0*/  LDC.64 R14, c[0x0][0x620] ;  /* 0x00018800ff0e7b82 */ /* 0x000e620000000a00 */
[----:B0-----:R-:W-:-:S04]  /*58d0*/  ISETP.NE.U32.AND P0, PT, R10, RZ, PT ;  /* 0x000000ff0a00720c */ /* 0x001fc80003f05070 */
[----:B------:R-:W-:Y:S02]  /*58e0*/  ISETP.NE.AND.EX P0, PT, R11, RZ, PT, P0 ;  /* 0x000000ff0b00720c */ /* 0x000fe40003f05300 */
[----:B---3--:R-:W-:-:S05]  /*58f0*/  I2FP.F32.U32 R3, R12 ;  /* 0x0000000c00037245 */ /* 0x008fca0000201000 */
[----:B------:R-:W-:-:S04]  /*5900*/  FMUL R3, R3, UR4 ;  /* 0x0000000403037c20 */ /* 0x000fc80008400000 */
[----:B------:R0:W3:Y:S02]  /*5910*/  F2I.U32.TRUNC.NTZ R20, R3 ;  /* 0x0000000300147305 */ /* 0x0000e4000020f000 */
[----:B------:R-:W-:Y:S05]  /*5920*/  @!P0 BRA `(.L_x_166) ;  /* 0x0000000000288947 */ /* 0x000fea0003800000 */
[----:B0-----:R-:W0:Y:S02]  /*5930*/  LDC R3, c[0x0][0x634] ;  /* 0x00018d00ff037b82 */ /* 0x001e240000000800 */
        /* <DEDUP_REMOVED lines=9> */
.L_x_166:
[----:B------:R-:W2:Y:S01]  /*59d0*/  LDC.64 R28, c[0x0][0x640] ;  /* 0x00019000ff1c7b82 */ /* 0x000ea20000000a00 */
[-CC-:B-1----:R-:W-:Y:S01]  /*59e0*/  SHF.R.U64 R88, R8, R0.reuse, R9.reuse ;  /* 0x0000000008587219 */ /* 0x182fe20000001209 */
[----:B---3--:R-:W-:Y:S01]  /*59f0*/  IMAD.MOV R20, RZ, RZ, -R20 ;  /* 0x000000ffff147224 */ /* 0x008fe200078e0a14 */
[----:B------:R-:W-:Y:S01]  /*5a00*/  SHF.R.U32.HI R0, RZ, R0, R9 ;  /* 0x00000000ff007219 */ /* 0x000fe20000011609 */
[----:B------:R-:W-:Y:S01]  /*5a10*/  ULDC UR4, c[0x0][0x154] ;  /* 0x0000550000047ab9 */ /* 0x000fe20000000800 */
[----:B0-----:R-:W-:Y:S01]  /*5a20*/  IADD3 R3, P0, RZ, -R88, RZ ;  /* 0x80000058ff037210 */ /* 0x001fe20007f1e0ff */
[----:B------:R-:W-:Y:S02]  /*5a30*/  IMAD R21, R21, R20, R12 ;  /* 0x0000001415157224 */ /* 0x000fe400078e020c */
[----:B------:R-:W0:Y:S01]  /*5a40*/  LDC R6, c[0x0][0x618] ;  /* 0x00018600ff067b82 */ /* 0x000e220000000800 */
[----:B------:R-:W-:Y:S02]  /*5a50*/  IMAD.MOV.U32 R7, RZ, RZ, 0x1 ;  /* 0x00000001ff077424 */ /* 0x000fe400078e00ff */
[----:B------:R-:W-:-:S04]  /*5a60*/  IMAD.X R5, RZ, RZ, ~R0, P0 ;  /* 0x000000ffff057224 */ /* 0x000fc800000e0e00 */
[-C--:B------:R-:W-:Y:S01]  /*5a70*/  IMAD R0, R5, R14.reuse, RZ ;  /* 0x0000000e05007224 */ /* 0x080fe200078e02ff */
[----:B------:R-:W1:Y:S01]  /*5a80*/  LDC R8, c[0x0][0x608] ;  /* 0x00018200ff087b82 */ /* 0x000e620000000800 */
[----:B------:R-:W-:-:S04]  /*5a90*/  IMAD.WIDE.U32 R4, R3, R14, R16 ;  /* 0x0000000e03047225 */ /* 0x000fc800078e0010 */
[----:B------:R-:W-:Y:S01]  /*5aa0*/  IMAD R3, R3, R15, R0 ;  /* 0x0000000f03037224 */ /* 0x000fe200078e0200 */
[----:B------:R-:W-:Y:S02]  /*5ab0*/  I2FP.F32.U32 R0, R24 ;  /* 0x0000001800007245 */ /* 0x000fe40000201000 */
[----:B------:R-:W3:Y:S01]  /*5ac0*/  LDC R26, c[0x0][0x658] ;  /* 0x00019600ff1a7b82 */ /* 0x000ee20000000800 */
[----:B------:R-:W-:Y:S01]  /*5ad0*/  IMAD.IADD R3, R5, 0x1, R3 ;  /* 0x0000000105037824 */ /* 0x000fe200078e0203 */
[----:B--2---:R-:W-:Y:S01]  /*5ae0*/  ISETP.NE.U32.AND P0, PT, R28, RZ, PT ;  /* 0x000000ff1c00720c */ /* 0x004fe20003f05070 */
[----:B------:R-:W-:Y:S01]  /*5af0*/  FMUL R0, R0, UR4 ;  /* 0x0000000400007c20 */ /* 0x000fe20008400000 */
[----:B------:R-:W-:Y:S02]  /*5b00*/  IMAD.MOV.U32 R5, RZ, RZ, -0x1 ;  /* 0xffffffffff057424 */ /* 0x000fe400078e00ff */
[----:B------:R-:W-:Y:S01]  /*5b10*/  ISETP.NE.AND.EX P0, PT, R29, RZ, PT, P0 ;  /* 0x000000ff1d00720c */ /* 0x000fe20003f05300 */
[----:B------:R2:W2:Y:S01]  /*5b20*/  F2I.U32.TRUNC.NTZ R13, R0 ;  /* 0x00000000000d7305 */ /* 0x0004a2000020f000 */
[----:B------:R-:W2:Y:S01]  /*5b30*/  LDC R15, c[0x0][0x148] ;  /* 0x00005200ff0f7b82 */ /* 0x000ea20000000800 */
[----:B0-----:R-:W-:-:S02]  /*5b40*/  SHF.R.U64 R12, R4, R6, R3 ;  /* 0x00000006040c7219 */ /* 0x001fc40000001203 */
[----:B------:R-:W-:-:S05]  /*5b50*/  SHF.R.U32.HI R3, RZ, R6, R3 ;  /* 0x00000006ff037219 */ /* 0x000fca0000011603 */
[----:B------:R-:W0:Y:S01]  /*5b60*/  LDC R20, c[0x0][0x600] ;  /* 0x00018000ff147b82 */ /* 0x000e220000000800 */
[-CC-:B-1----:R-:W-:Y:S02]  /*5b70*/  SHF.R.U64 R10, R12, R8.reuse, R3.reuse ;  /* 0x000000080c0a7219 */ /* 0x182fe40000001203 */
[----:B------:R-:W-:-:S05]  /*5b80*/  SHF.R.U32.HI R3, RZ, R8, R3 ;  /* 0x00000008ff037219 */ /* 0x000fca0000011603 */
[----:B------:R-:W1:Y:S01]  /*5b90*/  LDC R27, c[0x0][0x648] ;  /* 0x00019200ff1b7b82 */ /* 0x000e620000000800 */
[-C--:B---3--:R-:W-:Y:S02]  /*5ba0*/  SHF.L.U32 R4, R5, R26.reuse, RZ ;  /* 0x0000001a05047219 */ /* 0x088fe400000006ff */
[-CC-:B------:R-:W-:Y:S02]  /*5bb0*/  SHF.R.U64 R14, R10, R26.reuse, R3.reuse ;  /* 0x0000001a0a0e7219 */ /* 0x180fe40000001203 */
[----:B------:R-:W-:Y:S02]  /*5bc0*/  SHF.R.U32.HI R5, RZ, R26, R3 ;  /* 0x0000001aff057219 */ /* 0x000fe40000011603 */
[----:B------:R-:W-:Y:S01]  /*5bd0*/  LOP3.LUT R25, RZ, R4, RZ, 0x33, !PT ;  /* 0x00000004ff197212 */ /* 0x000fe200078e33ff */
[----:B------:R-:W3:Y:S01]  /*5be0*/  LDC R30, c[0x0][0x638] ;  /* 0x00018e00ff1e7b82 */ /* 0x000ee20000000800 */
[----:B------:R-:W-:Y:S01]  /*5bf0*/  SHF.L.U32 R26, R7, R26, RZ ;  /* 0x0000001a071a7219 */ /* 0x000fe200000006ff */
[----:B------:R-:W-:-:S06]  /*5c00*/  IMAD.MOV.U32 R4, RZ, RZ, R14 ;  /* 0x000000ffff047224 */ /* 0x000fcc00078e000e */
[----:B------:R-:W0:Y:S01]  /*5c10*/  LDC R31, c[0x0][0x610] ;  /* 0x00018400ff1f7b82 */ /* 0x000e220000000800 */
        /* <DEDUP_REMOVED lines=11> */
.L_x_167:
[----:B------:R-:W-:Y:S01]  /*5cd0*/  ISETP.NE.AND P0, PT, R2, 0x1, PT ;  /* 0x000000010200780c */ /* 0x000fe20003f05270 */
[----:B0-----:R-:W-:Y:S01]  /*5ce0*/  VIADD R7, R20, 0xffffffff ;  /* 0xffffffff14077836 */ /* 0x001fe20000000000 */
[----:B-12---:R-:W-:Y:S01]  /*5cf0*/  SHF.R.U64 R0, R4, R27, R5 ;  /* 0x0000001b04007219 */ /* 0x006fe20000001205 */
[----:B------:R-:W-:Y:S01]  /*5d00*/  IMAD.MOV R13, RZ, RZ, -R13 ;  /* 0x000000ffff0d7224 */ /* 0x000fe200078e0a0d */
[----:B------:R-:W-:Y:S01]  /*5d10*/  LOP3.LUT R5, R10, R25, RZ, 0xc0, !PT ;  /* 0x000000190a057212 */ /* 0x000fe200078ec0ff */
[----:B------:R-:W-:Y:S01]  /*5d20*/  IMAD.MOV.U32 R4, RZ, RZ, 0x1 ;  /* 0x00000001ff047424 */ /* 0x000fe200078e00ff */
[----:B------:R-:W-:Y:S01]  /*5d30*/  LOP3.LUT R12, R12, R7, RZ, 0xc0, !PT ;  /* 0x000000070c0c7212 */ /* 0x000fe200078ec0ff */
[----:B------:R-:W-:Y:S02]  /*5d40*/  IMAD.MOV R3, RZ, RZ, -R0 ;  /* 0x000000ffff037224 */ /* 0x000fe400078e0a00 */
[----:B------:R-:W-:Y:S02]  /*5d50*/  IMAD R0, R26, R0, R5 ;  /* 0x000000001a007224 */ /* 0x000fe400078e0205 */
[----:B---3--:R-:W-:-:S02]  /*5d60*/  IMAD R3, R3, R30, R14 ;  /* 0x0000001e03037224 */ /* 0x008fc400078e020e */
[----:B------:R-:W-:Y:S02]  /*5d70*/  @P0 IMAD R21, R15, R13, R24 ;  /* 0x0000000d0f150224 */ /* 0x000fe400078e0218 */
[----:B------:R-:W-:Y:S01]  /*5d80*/  IMAD R5, R3, R20, R12 ;  /* 0x0000001403057224 */ /* 0x000fe200078e020c */
[----:B------:R-:W-:Y:S01]  /*5d90*/  PRMT R3, R4, 0x7610, R3 ;  /* 0x0000761004037816 */ /* 0x000fe20000000003 */
[----:B------:R-:W-:-:S05]  /*5da0*/  IMAD R0, R0, R31, R21 ;  /* 0x0000001f00007224 */ /* 0x000fca00078e0215 */
[----:B------:R-:W-:Y:S02]  /*5db0*/  SEL R93, R5, R0, !P0 ;  /* 0x00000000055d7207 */ /* 0x000fe40004000000 */
[----:B------:R-:W-:-:S07]  /*5dc0*/  SEL R0, R0, R5, !P0 ;  /* 0x0000000500007207 */ /* 0x000fce0004000000 */
.L_x_165:
[----:B------:R-:W-:Y:S01]  /*5dd0*/  LOP3.LUT P0, RZ, R3, 0xff, RZ, 0xc0, !PT ;  /* 0x000000ff03ff7812 */ /* 0x000fe2000780c0ff */
[----:B------:R-:W-:-:S12]  /*5de0*/  IMAD.MOV.U32 R92, RZ, RZ, R0 ;  /* 0x000000ffff5c7224 */ /* 0x000fd800078e0000 */
[----:B------:R-:W-:Y:S05]  /*5df0*/  @P0 BRA `(.L_x_168) ;  /* 0xffffffb400000947 */ /* 0x000fea000383ffff */
[----:B------:R-:W-:Y:S05]  /*5e00*/  EXIT ;  /* 0x000000000000794d */ /* 0x000fea0003800000 */
.L_x_7:
[----:B0-----:R-:W-:Y:S01]  /*5e10*/  ULDC.64 UR4, c[0x0][0x650] ;  /* 0x0001940000047ab9 */ /* 0x001fe20000000a00 */
        /* <DEDUP_REMOVED lines=25> */
.L_x_170:
[----:B------:R-:W0:Y:S01]  /*5fb0*/  LDC.64 R28, c[0x0][0x640] ;  /* 0x00019000ff1c7b82 */ /* 0x000e220000000a00 */
[-CC-:B------:R-:W-:Y:S01]  /*5fc0*/  SHF.R.U64 R22, R12, R6.reuse, R13.reuse ;  /* 0x000000060c167219 */ /* 0x180fe2000000120d */
[----:B------:R-:W-:Y:S01]  /*5fd0*/  IMAD.MOV.U32 R30, RZ, RZ, 0x1 ;  /* 0x00000001ff1e7424 */ /* 0x000fe200078e00ff */
[----:B------:R-:W-:Y:S02]  /*5fe0*/  SHF.R.U32.HI R6, RZ, R6, R13 ;  /* 0x00000006ff067219 */ /* 0x000fe4000001160d */
        /* <DEDUP_REMOVED lines=8> */
[----:B------:R-:W-:Y:S01]  /*6070*/  IMAD.IADD R9, R9, 0x1, R11 ;  /* 0x0000000109097824 */ /* 0x000fe200078e020b */
[----:B0-----:R-:W-:-:S04]  /*6080*/  ISETP.NE.U32.AND P0, PT, R28, RZ, PT ;  /* 0x000000ff1c00720c */ /* 0x001fc80003f05070 */
[----:B------:R-:W-:Y:S02]  /*6090*/  ISETP.NE.AND.EX P0, PT, R29, RZ, PT, P0 ;  /* 0x000000ff1d00720c */ /* 0x000fe40003f05300 */
[----:B------:R-:W0:Y:S01]  /*60a0*/  LDC R20, c[0x0][0x600] ;  /* 0x00018000ff147b82 */ /* 0x000e220000000800 */
[-CC-:B-1----:R-:W-:Y:S01]  /*60b0*/  SHF.R.U64 R14, R8, R10.reuse, R9.reuse ;  /* 0x0000000a080e7219 */ /* 0x182fe20000001209 */
[----:B------:R-:W-:Y:S01]  /*60c0*/  IMAD.MOV.U32 R8, RZ, RZ, -0x1 ;  /* 0xffffffffff087424 */ /* 0x000fe200078e00ff */
[----:B------:R-:W-:-:S05]  /*60d0*/  SHF.R.U32.HI R9, RZ, R10, R9 ;  /* 0x0000000aff097219 */ /* 0x000fca0000011609 */
[----:B------:R-:W1:Y:S01]  /*60e0*/  LDC R26, c[0x0][0x648] ;  /* 0x00019200ff1a7b82 */ /* 0x000e620000000800 */
[-CC-:B--2---:R-:W-:Y:S02]  /*60f0*/  SHF.R.U64 R21, R14, R12.reuse, R9.reuse ;  /* 0x0000000c0e157219 */ /* 0x184fe40000001209 */
[----:B------:R-:W-:-:S05]  /*6100*/  SHF.R.U32.HI R6, RZ, R12, R9 ;  /* 0x0000000cff067219 */ /* 0x000fca0000011609 */
[----:B------:R-:W2:Y:S01]  /*6110*/  LDC R27, c[0x0][0x638] ;  /* 0x00018e00ff1b7b82 */ /* 0x000ea20000000800 */
[-C--:B---3--:R-:W-:Y:S02]  /*6120*/  SHF.L.U32 R8, R8, R25.reuse, RZ ;  /* 0x0000001908087219 */ /* 0x088fe400000006ff */
[-CC-:B------:R-:W-:Y:S02]  /*6130*/  SHF.R.U64 R23, R21, R25.reuse, R6.reuse ;  /* 0x0000001915177219 */ /* 0x180fe40000001206 */
[----:B------:R-:W-:Y:S02]  /*6140*/  LOP3.LUT R32, RZ, R8, RZ, 0x33, !PT ;  /* 0x00000008ff207212 */ /* 0x000fe400078e33ff */
[----:B------:R-:W-:Y:S01]  /*6150*/  SHF.R.U32.HI R9, RZ, R25, R6 ;  /* 0x00000019ff097219 */ /* 0x000fe20000011606 */
[----:B------:R-:W3:Y:S01]  /*6160*/  LDC R31, c[0x0][0x610] ;  /* 0x00018400ff1f7b82 */ /* 0x000ee20000000800 */
[----:B------:R-:W-:Y:S01]  /*6170*/  IMAD.MOV.U32 R8, RZ, RZ, R23 ;  /* 0x000000ffff087224 */ /* 0x000fe200078e0017 */
[----:B------:R-:W-:Y:S06]  /*6180*/  @!P0 BRA `(.L_x_171) ;  /* 0x0000000000288947 */ /* 0x000fec0003800000 */
        /* <DEDUP_REMOVED lines=10> */
.L_x_171:
[----:B------:R-:W-:Y:S02]  /*6230*/  ISETP.NE.AND P0, PT, R2, 0x1, PT ;  /* 0x000000010200780c */ /* 0x000fe40003f05270 */
[----:B-1----:R-:W-:Y:S01]  /*6240*/  SHF.R.U64 R6, R8, R26, R9 ;  /* 0x0000001a08067219 */ /* 0x002fe20000001209 */
[----:B0-----:R-:W-:Y:S01]  /*6250*/  VIADD R9, R20, 0xffffffff ;  /* 0xffffffff14097836 */ /* 0x001fe20000000000 */
[----:B------:R-:W-:Y:S02]  /*6260*/  SHF.L.U32 R30, R30, R25, RZ ;  /* 0x000000191e1e7219 */ /* 0x000fe400000006ff */
[----:B------:R-:W-:Y:S01]  /*6270*/  LOP3.LUT R5, R21, R32, RZ, 0xc0, !PT ;  /* 0x0000002015057212 */ /* 0x000fe200078ec0ff */
[----:B------:R-:W-:-:S04]  /*6280*/  IMAD.MOV R8, RZ, RZ, -R6 ;  /* 0x000000ffff087224 */ /* 0x000fc800078e0a06 */
[----:B------:R-:W-:Y:S01]  /*6290*/  IMAD R6, R30, R6, R5 ;  /* 0x000000061e067224 */ /* 0x000fe200078e0205 */
[----:B------:R-:W-:Y:S01]  /*62a0*/  LOP3.LUT R5, R14, R9, RZ, 0xc0, !PT ;  /* 0x000000090e057212 */ /* 0x000fe200078ec0ff */
[----:B------:R-:W-:Y:S02]  /*62b0*/  @P0 IMAD R3, R7, R24, R4 ;  /* 0x0000001807030224 */ /* 0x000fe400078e0204 */
[----:B--2---:R-:W-:Y:S02]  /*62c0*/  IMAD R4, R8, R27, R23 ;  /* 0x0000001b08047224 */ /* 0x004fe400078e0217 */
[----:B---3--:R-:W-:Y:S02]  /*62d0*/  IMAD R3, R6, R31, R3 ;  /* 0x0000001f06037224 */ /* 0x008fe400078e0203 */
[----:B------:R-:W-:Y:S02]  /*62e0*/  IMAD R4, R4, R20, R5 ;  /* 0x0000001404047224 */ /* 0x000fe400078e0205 */
[----:B------:R-:W-:-:S02]  /*62f0*/  IMAD.MOV.U32 R8, RZ, RZ, 0x1 ;  /* 0x00000001ff087424 */ /* 0x000fc400078e00ff */
[----:B------:R-:W-:Y:S01]  /*6300*/  IMAD.MOV.U32 R6, RZ, RZ, R22 ;  /* 0x000000ffff067224 */ /* 0x000fe200078e0016 */
[----:B------:R-:W-:Y:S02]  /*6310*/  SEL R20, R4, R3, !P0 ;  /* 0x0000000304147207 */ /* 0x000fe40004000000 */
[----:B------:R-:W-:-:S07]  /*6320*/  SEL R21, R3, R4, !P0 ;  /* 0x0000000403157207 */ /* 0x000fce0004000000 */
.L_x_169:
[----:B------:R-:W-:-:S08]  /*6330*/  NOP ;  /* 0x0000000000007918 */ /* 0x000fd00000000000 */
[----:B------:R-:W0:-:S00]  /*6340*/  USETMAXREG.DEALLOC.CTAPOOL 0x28 ;  /* 0x00000028000079c8 */ /* 0x000e0000080e0500 */
[----:B0-----:R-:W-:-:S13]  /*6350*/  ISETP.NE.AND P0, PT, R0, RZ, PT ;  /* 0x000000ff0000720c */ /* 0x001fda0003f05270 */
[----:B------:R-:W-:Y:S05]  /*6360*/  @P0 EXIT ;  /* 0x000000000000094d */ /* 0x000fea0003800000 */
[----:B------:R-:W-:Y:S01]  /*6370*/  LOP3.LUT P0, RZ, R8, 0xff, RZ, 0xc0, !PT ;  /* 0x000000ff08ff7812 */ /* 0x000fe2000780c0ff */
[----:B------:R-:W-:Y:S02]  /*6380*/  IMAD.MOV.U32 R0, RZ, RZ, 0x1 ;  /* 0x00000001ff007424 */ /* 0x000fe400078e00ff */
[----:B------:R-:W-:-:S10]  /*6390*/  IMAD.MOV.U32 R3, RZ, RZ, RZ ;  /* 0x000000ffff037224 */ /* 0x000fd400078e00ff */
[----:B------:R-:W-:Y:S05]  /*63a0*/  @!P0 BRA `(.L_x_172) ;  /* 0x0000000c00488947 */ /* 0x000fea0003800000 */
[----:B------:R-:W0:Y:S01]  /*63b0*/  LDC R0, c[0x0][0x28c] ;  /* 0x0000a300ff007b82 */ /* 0x000e220000000800 */
[----:B------:R-:W1:Y:S01]  /*63c0*/  S2R R11, SR_CgaCtaId ;  /* 0x00000000000b7919 */ /* 0x000e620000008800 */
[----:B------:R-:W-:Y:S01]  /*63d0*/  ULDC UR5, c[0x0][0x658] ;  /* 0x0001960000057ab9 */ /* 0x000fe20000000800 */
[----:B------:R-:W-:Y:S01]  /*63e0*/  UMOV UR7, 0xffffffff ;  /* 0xffffffff00077882 */ /* 0x000fe20000000000 */
[----:B------:R-:W-:Y:S01]  /*63f0*/  ULDC UR6, c[0x0][0xc] ;  /* 0x0000030000067ab9 */ /* 0x000fe20000000800 */
[----:B------:R-:W-:Y:S01]  /*6400*/  USHF.L.U32 UR8, UR7, UR5, URZ ;  /* 0x0000000507087299 */ /* 0x000fe2000800063f */
[----:B------:R-:W-:Y:S01]  /*6410*/  BSSY B0, `(.L_x_172) ;  /* 0x00000cb000007945 */ /* 0x000fe20003800000 */
[----:B------:R-:W-:Y:S01]  /*6420*/  UMOV UR9, 0x1 ;  /* 0x0000000100097882 */ /* 0x000fe20000000000 */
[----:B------:R-:W-:Y:S01]  /*6430*/  ULDC UR7, c[0x0][0x10] ;  /* 0x0000040000077ab9 */ /* 0x000fe20000000800 */
[----:B------:R-:W-:Y:S01]  /*6440*/  USHF.L.U32 UR18, UR9, UR5, URZ ;  /* 0x0000000509127299 */ /* 0x000fe2000800063f */
[----:B------:R-:W-:Y:S01]  /*6450*/  IMAD.MOV.U32 R9, RZ, RZ, 0x1 ;  /* 0x00000001ff097424 */ /* 0x000fe200078e00ff */
[----:B------:R-:W-:Y:S01]  /*6460*/  UIMAD.WIDE.U32 UR6, UR6, UR7, URZ ;  /* 0x00000007060672a5 */ /* 0x000fe2000f8e003f */
[----:B------:R-:W-:Y:S01]  /*6470*/  LOP3.LUT R8, R19, 0x2, RZ, 0xfc, !PT ;  /* 0x0000000213087812 */ /* 0x000fe200078efcff */
[----:B------:R-:W-:Y:S01]  /*6480*/  ULDC UR5, c[0x0][0x14] ;  /* 0x0000050000057ab9 */ /* 0x000fe20000000800 */
[----:B------:R-:W-:Y:S01]  /*6490*/  ULDC UR4, c[0x0][0x600] ;  /* 0x0001800000047ab9 */ /* 0x000fe20000000800 */
[----:B------:R-:W-:-:S02]  /*64a0*/  UIMAD.WIDE.U32 UR22, UR6, UR5, URZ ;  /* 0x00000005061672a5 */ /* 0x000fc4000f8e003f */
[----:B------:R-:W-:Y:S02]  /*64b0*/  UIMAD UR13, UR7, UR5, URZ ;  /* 0x00000005070d72a4 */ /* 0x000fe4000f8e023f */
[----:B------:R-:W-:Y:S02]  /*64c0*/  UIADD3 UR4, UR4, -0x1, URZ ;  /* 0xffffffff04047890 */ /* 0x000fe4000fffe03f */
[----:B------:R-:W-:Y:S02]  /*64d0*/  ULOP3.LUT UR17, URZ, UR8, URZ, 0x33, !UPT ;  /* 0x000000083f117292 */ /* 0x000fe4000f8e333f */
[----:B------:R-:W-:Y:S01]  /*64e0*/  UIADD3 UR13, UR23, UR13, URZ ;  /* 0x0000000d170d7290 */ /* 0x000fe2000fffe03f */
[----:B0-----:R-:W-:Y:S01]  /*64f0*/  VIADD R0, R0, 0x7f ;  /* 0x0000007f00007836 */ /* 0x001fe20000000000 */
[----:B------:R-:W-:-:S04]  /*6500*/  ULDC.64 UR24, c[0x0][0x198] ;  /* 0x0000660000187ab9 */ /* 0x000fc80000000a00 */
[----:B------:R-:W-:-:S04]  /*6510*/  SHF.R.S32.HI R3, RZ, 0x1f, R0 ;  /* 0x0000001fff037819 */ /* 0x000fc80000011400 */
[----:B------:R-:W-:Y:S01]  /*6520*/  LEA.HI R10, R3, R0, RZ, 0x7 ;  /* 0x00000000030a7211 */ /* 0x000fe200078f38ff */
[C---:B-1----:R-:W-:Y:S02]  /*6530*/  IMAD.SHL.U32 R4, R11.reuse, 0x1000, RZ ;  /* 0x000010000b047824 */ /* 0x042fe400078e00ff */
[----:B------:R-:W-:Y:S01]  /*6540*/  IMAD.SHL.U32 R11, R11, 0x20, RZ ;  /* 0x000000200b0b7824 */ /* 0x000fe200078e00ff */
[----:B------:R-:W-:Y:S01]  /*6550*/  SHF.R.S32.HI R10, RZ, 0x7, R10 ;  /* 0x00000007ff0a7819 */ /* 0x000fe2000001140a */
[----:B------:R-:W-:Y:S01]  /*6560*/  IMAD.MOV.U32 R0, RZ, RZ, 0x1 ;  /* 0x00000001ff007424 */ /* 0x000fe200078e00ff */
[----:B------:R-:W-:Y:S01]  /*6570*/  LOP3.LUT R4, R4, 0x1000, RZ, 0xc0, !PT ;  /* 0x0000100004047812 */ /* 0x000fe200078ec0ff */
[----:B------:R-:W-:Y:S01]  /*6580*/  IMAD.MOV.U32 R3, RZ, RZ, RZ ;  /* 0x000000ffff037224 */ /* 0x000fe200078e00ff */
[----:B------:R-:W-:Y:S01]  /*6590*/  LOP3.LUT R11, R11, 0x20, RZ, 0xc0, !PT ;  /* 0x000000200b0b7812 */ /* 0x000fe200078ec0ff */
[----:B------:R-:W-:Y:S01]  /*65a0*/  VIADD R13, R10, 0x1 ;  /* 0x000000010a0d7836 */ /* 0x000fe20000000000 */
[----:B------:R-:W-:-:S07]  /*65b0*/  LOP3.LUT R12, R4, 0x28100, RZ, 0xfc, !PT ;  /* 0x00028100040c7812 */ /* 0x000fce00078efcff */
.L_x_183:
[----:B------:R-:W-:-:S03]  /*65c0*/  UMOV UR5, 0xffffffff ;  /* 0xffffffff00057882 */ /* 0x000fc60000000000 */
[----:B------:R-:W-:Y:S05]  /*65d0*/  BRA.DIV UR5, `(.L_x_173) ;  /* 0x0000000e05c87947 */ /* 0x000fea000b800000 */
[----:B------:R-:W-:-:S13]  /*65e0*/  ELECT P6, URZ, PT ;  /* 0x00000000003f782f */ /* 0x000fda00038c0000 */
.L_x_195:
[----:B------:R-:W0:Y:S01]  /*65f0*/  LDC R4, c[0x0][0x28c] ;  /* 0x0000a300ff047b82 */ /* 0x000e220000000800 */
[----:B------:R-:W-:Y:S01]  /*6600*/  BSSY B1, `(.L_x_174) ;  /* 0x0000038000017945 */ /* 0x000fe20003800000 */
[----:B0-----:R-:W-:-:S13]  /*6610*/  ISETP.LT.OR P6, PT, R4, 0x1, !P6 ;  /* 0x000000010400780c */ /* 0x001fda00077c1670 */
[----:B------:R-:W-:Y:S05]  /*6620*/  @P6 BRA `(.L_x_175) ;  /* 0x0000000000d46947 */ /* 0x000fea0003800000 */
[----:B------:R-:W-:Y:S02]  /*6630*/  IMAD R20, R20, 0x40, R11 ;  /* 0x0000004014147824 */ /* 0x000fe400078e020b */
[----:B------:R-:W-:Y:S02]  /*6640*/  IMAD.SHL.U32 R21, R21, 0x100, RZ ;  /* 0x0000010015157824 */ /* 0x000fe400078e00ff */
[----:B------:R-:W-:Y:S02]  /*6650*/  IMAD.MOV.U32 R24, RZ, RZ, RZ ;  /* 0x000000ffff187224 */ /* 0x000fe400078e00ff */
[----:B------:R-:W-:Y:S02]  /*6660*/  IMAD.MOV.U32 R4, RZ, RZ, R13 ;  /* 0x000000ffff047224 */ /* 0x000fe400078e000d */
[----:B------:R-:W-:Y:S02]  /*6670*/  IMAD.MOV.U32 R5, RZ, RZ, R0 ;  /* 0x000000ffff057224 */ /* 0x000fe400078e0000 */
[----:B------:R-:W-:-:S07]  /*6680*/  IMAD.MOV.U32 R7, RZ, RZ, R3 ;  /* 0x000000ffff077224 */ /* 0x000fce00078e0003 */
.L_x_178:
[----:B------:R-:W0:Y:S01]  /*6690*/  S2R R15, SR_CgaCtaId ;  /* 0x00000000000f7919 */ /* 0x000e220000008800 */
[----:B------:R-:W-:Y:S02]  /*66a0*/  MOV R14, 0x400 ;  /* 0x00000400000e7802 */ /* 0x000fe40000000f00 */
[----:B------:R-:W-:Y:S02]  /*66b0*/  LOP3.LUT P1, RZ, R18, 0x7f, RZ, 0xc0, !PT ;  /* 0x0000007f12ff7812 */ /* 0x000fe4000782c0ff */
[----:B0-----:R-:W-:Y:S02]  /*66c0*/  LEA R22, R15, R14, 0x18 ;  /* 0x0000000e0f167211 */ /* 0x001fe400078ec0ff */
[----:B------:R-:W-:-:S09]  /*66d0*/  SHF.L.U32 R14, R5, 0x1f, RZ ;  /* 0x0000001f050e7819 */ /* 0x000fd200000006ff */
[----:B------:R-:W0:Y:S01]  /*66e0*/  @!P1 LDC R15, c[0x0][0x500] ;  /* 0x00014000ff0f9b82 */ /* 0x000e220000000800 */
[----:B------:R-:W-:-:S04]  /*66f0*/  IMAD R23, R7, 0x8, R22 ;  /* 0x0000000807177824 */ /* 0x000fc800078e0216 */
[----:B------:R-:W1:Y:S02]  /*6700*/  SYNCS.PHASECHK.TRANS64.TRYWAIT P0, [R23+URZ+0x28], R14 ;  /* 0x0000280e170075a7 */ /* 0x000e64000800017f */
[----:B-1----:R-:W-:Y:S05]  /*6710*/  @!P0 BRA `(.L_x_176) ;  /* 0x0000000c00988947 */ /* 0x002fea0003800000 */
.L_x_196:
[----:B-1----:R-:W-:Y:S01]  /*6720*/  PRMT R14, R8, 0x9910, RZ ;  /* 0x00009910080e7816 */ /* 0x002fe200000000ff */
[----:B0-----:R0:W-:Y:S03]  /*6730*/  @!P1 SYNCS.ARRIVE.TRANS64 RZ, [R23+URZ], R15 ;  /* 0x0000000f17ff99a7 */ /* 0x0011e6000800003f */
[----:B------:R-:W-:-:S13]  /*6740*/  ISETP.NE.AND P0, PT, R14, 0x2, PT ;  /* 0x000000020e00780c */ /* 0x000fda0003f05270 */
[----:B0-----:R-:W-:Y:S05]  /*6750*/  @P0 BRA `(.L_x_177) ;  /* 0x0000000000040947 */ /* 0x001fea0003800000 */
[----:B------:R-:W-:Y:S01]  /*6760*/  BPT.TRAP 0x1 ;  /* 0x000000040000795c */ /* 0x000fe20000300000 */
.L_x_177:
[----:B------:R-:W-:Y:S01]  /*6770*/  R2UR UR19, R22 ;  /* 0x00000000161372ca */ /* 0x000fe200000e0000 */
[----:B------:R-:W-:Y:S01]  /*6780*/  IMAD R22, R7, 0x8000, R22 ;  /* 0x0000800007167824 */ /* 0x000fe200078e0216 */
[----:B------:R-:W-:Y:S01]  /*6790*/  R2UR UR9, R23 ;  /* 0x00000000170972ca */ /* 0x000fe200000e0000 */
[----:B------:R-:W-:Y:S01]  /*67a0*/  IMAD R14, R7, 0x2000, R12 ;  /* 0x00002000070e7824 */ /* 0x000fe200078e020c */
[----:B------:R-:W-:Y:S01]  /*67b0*/  UIADD3 UR6, UP0, UR24, 0xf0, URZ ;  /* 0x000000f018067890 */ /* 0x000fe2000ff1e03f */
[----:B------:R-:W-:Y:S01]  /*67c0*/  VIADD R4, R4, 0xffffffff ;  /* 0xffffffff04047836 */ /* 0x000fe20000000000 */
[----:B------:R-:W-:Y:S01]  /*67d0*/  R2UR UR5, R22 ;  /* 0x00000000160572ca */ /* 0x000fe200000e0000 */
[----:B------:R-:W-:Y:S01]  /*67e0*/  UIADD3 UR26, UP1, UR24, 0x1f0, URZ ;  /* 0x000001f0181a7890 */ /* 0x000fe2000ff3e03f */
[----:B------:R-:W-:Y:S01]  /*67f0*/  R2UR UR8, R14 ;  /* 0x000000000e0872ca */ /* 0x000fe200000e0000 */
[----:B------:R-:W-:Y:S01]  /*6800*/  UIADD3.X UR7, URZ, UR25, URZ, UP0, !UPT ;  /* 0x000000193f077290 */ /* 0x000fe200087fe43f */
[----:B------:R-:W-:Y:S01]  /*6810*/  R2UR UR11, R21 ;  /* 0x00000000150b72ca */ /* 0x000fe200000e0000 */
[----:B------:R-:W-:Y:S01]  /*6820*/  VIADD R7, R7, 0x1 ;  /* 0x0000000107077836 */ /* 0x000fe20000000000 */
[----:B------:R-:W-:Y:S01]  /*6830*/  R2UR UR10, R24 ;  /* 0x00000000180a72ca */ /* 0x000fe200000e0000 */
[----:B------:R-:W-:Y:S01]  /*6840*/  UIADD3.X UR27, URZ, UR25, URZ, UP1, !UPT ;  /* 0x000000193f1b7290 */ /* 0x000fe20008ffe43f */
[----:B------:R-:W-:Y:S01]  /*6850*/  R2UR UR12, R6 ;  /* 0x00000000060c72ca */ /* 0x000fe200000e0000 */
[----:B------:R-:W-:Y:S01]  /*6860*/  UMOV UR14, 0x0 ;  /* 0x00000000000e7882 */ /* 0x000fe20000000000 */
[----:B------:R-:W-:Y:S01]  /*6870*/  R2UR UR20, R20 ;  /* 0x00000000141472ca */ /* 0x000fe200000e0000 */
[----:B------:R-:W-:Y:S01]  /*6880*/  UMOV UR15, 0x10000000 ;  /* 0x10000000000f7882 */ /* 0x000fe20000000000 */
[----:B------:R-:W-:Y:S01]  /*6890*/  ISETP.GT.AND P1, PT, R4, 0x1, PT ;  /* 0x000000010400780c */ /* 0x000fe20003f24270 */
[----:B------:R-:W-:Y:S01]  /*68a0*/  UIADD3 UR16, UR5, 0x100, URZ ;  /* 0x0000010005107890 */ /* 0x000fe2000fffe03f */
[----:B------:R-:W-:Y:S01]  /*68b0*/  ISETP.NE.AND P0, PT, R7, 0x5, PT ;  /* 0x000000050700780c */ /* 0x000fe20003f05270 */
[----:B------:R-:W-:Y:S01]  /*68c0*/  UIADD3 UR5, UR19, UR8, URZ ;  /* 0x0000000813057290 */ /* 0x000fe2000fffe03f */
[----:B------:R-:W-:Y:S01]  /*68d0*/  VIADD R24, R24, 0x80 ;  /* 0x0000008018187836 */ /* 0x000fe20000000000 */
[----:B------:R-:W-:Y:S01]  /*68e0*/  UMOV UR21, 0x30000 ;  /* 0x0003000000157882 */ /* 0x000fe20000000000 */
[----:B------:R-:W-:-:S02]  /*68f0*/  SEL R14, RZ, 0x1, P0 ;  /* 0x00000001ff0e7807 */ /* 0x000fc40000000000 */
[----:B------:R-:W-:Y:S01]  /*6900*/  UMOV UR8, UR16 ;  /* 0x0000001000087c82 */ /* 0x000fe20008000000 */
[----:B------:R-:W-:Y:S01]  /*6910*/  SEL R7, R7, RZ, P0 ;  /* 0x000000ff07077207 */ /* 0x000fe20000000000 */
[----:B------:R0:W-:Y:S01]  /*6920*/  UTMALDG.3D [UR8], [UR6], desc[UR14] ;  /* 0x00000e08060075b4 */ /* 0x0001e20008011000 */
[----:B------:R-:W-:Y:S01]  /*6930*/  LOP3.LUT R5, R5, R14, RZ, 0x3c, !PT ;  /* 0x0000000e05057212 */ /* 0x000fe200078e3cff */
[----:B0-----:R-:W-:Y:S01]  /*6940*/  UMOV UR11, UR20 ;  /* 0x00000014000b7c82 */ /* 0x001fe20008000000 */
[----:B------:R-:W-:Y:S02]  /*6950*/  UMOV UR8, UR5 ;  /* 0x0000000500087c82 */ /* 0x000fe40008000000 */
[----:B------:R0:W-:Y:S02]  /*6960*/  UTMALDG.3D.MULTICAST [UR8], [UR26], UR21, desc[UR14] ;  /* 0x00000e081a0073b4 */ /* 0x0001e40008011815 */
[----:B0-----:R-:W-:Y:S05]  /*6970*/  @P1 BRA `(.L_x_178) ;  /* 0xfffffffc00441947 */ /* 0x001fea000383ffff */
.L_x_175:
[----:B------:R-:W-:Y:S05]  /*6980*/  BSYNC B1 ;  /* 0x0000000000017941 */ /* 0x000fea0003800000 */
.L_x_174:
[----:B------:R-:W-:Y:S01]  /*6990*/  LOP3.LUT P1, RZ, R9, 0xff, RZ, 0xc0, !PT ;  /* 0x000000ff09ff7812 */ /* 0x000fe2000782c0ff */
[C---:B------:R-:W-:Y:S01]  /*69a0*/  IMAD.IADD R6, R10.reuse, 0x1, R3 ;  /* 0x000000010a067824 */ /* 0x040fe200078e0203 */
[----:B------:R-:W-:Y:S01]  /*69b0*/  ULDC.64 UR6, c[0x0][0x650] ;  /* 0x0001940000067ab9 */ /* 0x000fe20000000a00 */
[----:B------:R-:W-:Y:S01]  /*69c0*/  ISETP.GE.U32.AND P2, PT, R10, 0x5, PT ;  /* 0x000000050a00780c */ /* 0x000fe20003f46070 */
[----:B------:R-:W-:Y:S01]  /*69d0*/  BSSY B1, `(.L_x_179) ;  /* 0x000006c000017945 */ /* 0x000fe20003800000 */
[----:B------:R-:W-:Y:S01]  /*69e0*/  IMAD.MOV.U32 R21, RZ, RZ, -0x1 ;  /* 0xffffffffff157424 */ /* 0x000fe200078e00ff */
[----:B------:R-:W-:Y:S01]  /*69f0*/  ISETP.GT.U32.AND P0, PT, R6, 0x4, PT ;  /* 0x000000040600780c */ /* 0x000fe20003f04070 */
[----:B------:R-:W-:Y:S01]  /*6a00*/  IMAD.MOV.U32 R20, RZ, RZ, -0x1 ;  /* 0xffffffffff147424 */ /* 0x000fe200078e00ff */
[----:B------:R-:W-:Y:S02]  /*6a10*/  PRMT R9, RZ, 0x7610, R9 ;  /* 0x00007610ff097816 */ /* 0x000fe40000000009 */
[----:B------:R-:W-:-:S03]  /*6a20*/  ISETP.LT.U32.AND P0, PT, R10, 0x5, P0 ;  /* 0x000000050a00780c */ /* 0x000fc60000701070 */
[----:B------:R-:W0:Y:S01]  /*6a30*/  @P1 S2R R5, SR_CgaCtaId ;  /* 0x0000000000051919 */ /* 0x000e220000008800 */
[----:B------:R-:W-:-:S04]  /*6a40*/  @P1 MOV R4, 0x400 ;  /* 0x0000040000041802 */ /* 0x000fc80000000f00 */
[----:B0-----:R-:W-:Y:S01]  /*6a50*/  @P1 LEA R3, R5, R4, 0x18 ;  /* 0x0000000405031211 */ /* 0x001fe200078ec0ff */
[----:B------:R-:W-:-:S03]  /*6a60*/  IMAD.WIDE.U32 R4, R6, -0x33333333, RZ ;  /* 0xcccccccd06047825 */ /* 0x000fc600078e00ff */
[----:B------:R0:W-:Y:S01]  /*6a70*/  @P1 SYNCS.ARRIVE.TRANS64.A1T0 RZ, [R3+URZ+0x68], RZ ;  /* 0x000068ff03ff19a7 */ /* 0x0001e2000810003f */
[----:B------:R-:W-:Y:S02]  /*6a80*/  IADD3 R16, P1, R16, UR22, RZ ;  /* 0x0000001610107c10 */ /* 0x000fe4000ff3e0ff */
[----:B------:R-:W-:Y:S02]  /*6a90*/  SHF.R.U32.HI R5, RZ, 0x2, R5 ;  /* 0x00000002ff057819 */ /* 0x000fe40000011605 */
[----:B------:R-:W-:Y:S02]  /*6aa0*/  IADD3.X R17, R17, UR13, RZ, P1, !PT ;  /* 0x0000000d11117c10 */ /* 0x000fe40008ffe4ff */
[----:B------:R-:W-:Y:S02]  /*6ab0*/  PRMT R4, RZ, 0x7610, R4 ;  /* 0x00007610ff047816 */ /* 0x000fe40000000004 */
[----:B0-----:R-:W-:Y:S02]  /*6ac0*/  SEL R3, RZ, 0x1, !P0 ;  /* 0x00000001ff037807 */ /* 0x001fe40004000000 */
[----:B------:R-:W-:-:S02]  /*6ad0*/  ISETP.GE.U32.AND P0, PT, R16, UR6, PT ;  /* 0x0000000610007c0c */ /* 0x000fc4000bf06070 */
[----:B------:R-:W-:Y:S01]  /*6ae0*/  LOP3.LUT R0, R0, R3, RZ, 0x3c, !PT ;  /* 0x0000000300007212 */ /* 0x000fe200078e3cff */
[----:B------:R-:W-:Y:S01]  /*6af0*/  IMAD R3, R5, -0x5, R6 ;  /* 0xfffffffb05037824 */ /* 0x000fe200078e0206 */
[----:B------:R-:W-:Y:S01]  /*6b00*/  ISETP.GE.U32.AND.EX P0, PT, R17, UR7, PT, P0 ;  /* 0x0000000711007c0c */ /* 0x000fe2000bf06100 */
[----:B------:R-:W-:Y:S01]  /*6b10*/  IMAD.MOV.U32 R6, RZ, RZ, -0x1 ;  /* 0xffffffffff067424 */ /* 0x000fe200078e00ff */
[----:B------:R-:W-:-:S11]  /*6b20*/  @P2 LOP3.LUT R0, R0, 0x1, R5, 0x78, !PT ;  /* 0x0000000100002812 */ /* 0x000fd600078e7805 */
[----:B------:R-:W-:Y:S05]  /*6b30*/  @P0 BRA `(.L_x_180) ;  /* 0x0000000400540947 */ /* 0x000fea0003800000 */
[----:B------:R-:W0:Y:S01]  /*6b40*/  S2R R15, SR_CTAID.X ;  /* 0x00000000000f7919 */ /* 0x000e220000002500 */
[----:B------:R-:W-:Y:S01]  /*6b50*/  ULDC.64 UR6, c[0x0][0x628] ;  /* 0x00018a0000067ab9 */ /* 0x000fe20000000a00 */
[----:B------:R-:W-:Y:S01]  /*6b60*/  ULDC UR8, c[0x0][0x630] ;  /* 0x00018c0000087ab9 */ /* 0x000fe20000000800 */
[----:B------:R-:W-:Y:S01]  /*6b70*/  ISETP.NE.U32.AND P0, PT, RZ, UR6, PT ;  /* 0x00000006ff007c0c */ /* 0x000fe2000bf05070 */
[----:B------:R-:W1:Y:S01]  /*6b80*/  S2R R20, SR_CTAID.Y ;  /* 0x0000000000147919 */ /* 0x000e620000002600 */
[----:B------:R-:W-:Y:S01]  /*6b90*/  ULDC UR9, c[0x0][0x150] ;  /* 0x0000540000097ab9 */ /* 0x000fe20000000800 */
[----:B------:R-:W-:Y:S01]  /*6ba0*/  IMAD.MOV.U32 R4, RZ, RZ, R16 ;  /* 0x000000ffff047224 */ /* 0x000fe200078e0010 */
[----:B------:R-:W-:Y:S01]  /*6bb0*/  ISETP.NE.AND.EX P0, PT, RZ, UR7, PT, P0 ;  /* 0x00000007ff007c0c */ /* 0x000fe2000bf05300 */
[----:B------:R-:W-:Y:S01]  /*6bc0*/  IMAD.MOV.U32 R5, RZ, RZ, R17 ;  /* 0x000000ffff057224 */ /* 0x000fe200078e0011 */
[----:B0-----:R-:W-:-:S11]  /*6bd0*/  I2FP.F32.U32 R22, R15 ;  /* 0x0000000f00167245 */ /* 0x001fd60000201000 */
[----:B------:R-:W-:Y:S05]  /*6be0*/  @!P0 BRA `(.L_x_181) ;  /* 0x0000000000288947 */ /* 0x000fea0003800000 */
[----:B------:R-:W-:Y:S02]  /*6bf0*/  ULDC UR5, c[0x0][0x634] ;  /* 0x00018d0000057ab9 */ /* 0x000fe40000000800 */
[----:B------:R-:W-:-:S05]  /*6c00*/  IADD3 R5, P0, R16, UR5, RZ ;  /* 0x0000000510057c10 */ /* 0x000fca000ff1e0ff */
[----:B------:R-:W-:-:S04]  /*6c10*/  IMAD.X R21, RZ, RZ, R17, P0 ;  /* 0x000000ffff157224 */ /* 0x000fc800000e0611 */
[----:B------:R-:W-:-:S04]  /*6c20*/  IMAD.WIDE.U32 R6, R21, UR6, RZ ;  /* 0x0000000615067c25 */ /* 0x000fc8000f8e00ff */
[----:B------:R-:W-:-:S04]  /*6c30*/  IMAD.WIDE.U32 R6, P0, R5, UR7, R6 ;  /* 0x0000000705067c25 */ /* 0x000fc8000f800006 */
[----:B------:R-:W-:-:S04]  /*6c40*/  IMAD.WIDE.U32 R4, R5, UR6, RZ ;  /* 0x0000000605047c25 */ /* 0x000fc8000f8e00ff */
[----:B------:R-:W-:Y:S01]  /*6c50*/  IMAD.MOV.U32 R4, RZ, RZ, R7 ;  /* 0x000000ffff047224 */ /* 0x000fe200078e0007 */
[----:B------:R-:W-:Y:S01]  /*6c60*/  IADD3 RZ, P1, R5, R6, RZ ;  /* 0x0000000605ff7210 */ /* 0x000fe20007f3e0ff */
[----:B------:R-:W-:-:S04]  /*6c70*/  IMAD.X R5, RZ, RZ, RZ, P0 ;  /* 0x000000ffff057224 */ /* 0x000fc800000e06ff */
[----:B------:R-:W-:-:S08]  /*6c80*/  IMAD.WIDE.U32.X R4, R21, UR7, R4, P1 ;  /* 0x0000000715047c25 */ /* 0x000fd000088e0404 */
.L_x_181:
[--C-:B------:R-:W-:Y:S01]  /*6c90*/  SHF.R.U64 R14, R4, UR8, R5.reuse ;  /* 0x00000008040e7c19 */ /* 0x100fe20008001205 */
[----:B------:R-:W-:Y:S01]  /*6ca0*/  FMUL R22, R22, UR9 ;  /* 0x0000000916167c20 */ /* 0x000fe20008400000 */
[----:B------:R-:W-:Y:S01]  /*6cb0*/  SHF.R.U32.HI R4, RZ, UR8, R5 ;  /* 0x00000008ff047c19 */ /* 0x000fe20008011605 */
[----:B------:R-:W0:Y:S01]  /*6cc0*/  LDC R6, c[0x0][0x144] ;  /* 0x00005100ff067b82 */ /* 0x000e220000000800 */
[----:B------:R-:W-:Y:S01]  /*6cd0*/  IADD3 R5, P0, RZ, -R14, RZ ;  /* 0x8000000eff057210 */ /* 0x000fe20007f1e0ff */
[----:B------:R-:W-:Y:S01]  /*6ce0*/  ULDC UR5, c[0x0][0x154] ;  /* 0x0000550000057ab9 */ /* 0x000fe20000000800 */
[----:B-1----:R-:W-:Y:S01]  /*6cf0*/  I2FP.F32.U32 R7, R20 ;  /* 0x0000001400077245 */ /* 0x002fe20000201000 */
[----:B------:R-:W1:Y:S01]  /*6d00*/  F2I.U32.TRUNC.NTZ R22, R22 ;  /* 0x0000001600167305 */ /* 0x000e62000020f000 */
[----:B------:R-:W-:Y:S01]  /*6d10*/  ULDC.64 UR6, c[0x0][0x620] ;  /* 0x0001880000067ab9 */ /* 0x000fe20000000a00 */
[----:B------:R-:W-:Y:S01]  /*6d20*/  IMAD.X R4, RZ, RZ, ~R4, P0 ;  /* 0x000000ffff047224 */ /* 0x000fe200000e0e04 */
[----:B------:R-:W-:Y:S01]  /*6d30*/  ISETP.NE.AND P2, PT, R2, 0x1, PT ;  /* 0x000000010200780c */ /* 0x000fe20003f45270 */
[----:B------:R-:W-:Y:S01]  /*6d40*/  FMUL R23, R7, UR5 ;  /* 0x0000000507177c20 */ /* 0x000fe20008400000 */
[----:B------:R-:W2:Y:S01]  /*6d50*/  LDC R25, c[0x0][0x148] ;  /* 0x00005200ff197b82 */ /* 0x000ea20000000800 */
[----:B------:R-:W-:Y:S01]  /*6d60*/  IMAD R4, R4, UR6, RZ ;  /* 0x0000000604047c24 */ /* 0x000fe2000f8e02ff */
[----:B------:R-:W-:-:S03]  /*6d70*/  ULDC UR5, c[0x0][0x618] ;  /* 0x0001860000057ab9 */ /* 0x000fc60000000800 */
[----:B------:R-:W3:Y:S01]  /*6d80*/  F2I.U32.TRUNC.NTZ R23, R23 ;  /* 0x0000001700177305 */ /* 0x000ee2000020f000 */
[C---:B------:R-:W-:Y:S02]  /*6d90*/  IMAD R7, R5.reuse, UR7, R4 ;  /* 0x0000000705077c24 */ /* 0x040fe4000f8e0204 */
[----:B------:R-:W-:Y:S01]  /*6da0*/  IMAD.WIDE.U32 R4, R5, UR6, R16 ;  /* 0x0000000605047c25 */ /* 0x000fe2000f8e0010 */
[----:B------:R-:W-:Y:S02]  /*6db0*/  ULDC.64 UR6, c[0x0][0x640] ;  /* 0x0001900000067ab9 */ /* 0x000fe40000000a00 */
[----:B------:R-:W-:Y:S01]  /*6dc0*/  ISETP.NE.U32.AND P0, PT, RZ, UR6, PT ;  /* 0x00000006ff007c0c */ /* 0x000fe2000bf05070 */
[----:B------:R-:W-:Y:S02]  /*6dd0*/  IMAD.IADD R5, R5, 0x1, R7 ;  /* 0x0000000105057824 */ /* 0x000fe400078e0207 */
[----:B-1----:R-:W-:Y:S01]  /*6de0*/  IMAD.MOV R22, RZ, RZ, -R22 ;  /* 0x000000ffff167224 */ /* 0x002fe200078e0a16 */
[----:B------:R-:W-:-:S02]  /*6df0*/  ISETP.NE.AND.EX P0, PT, RZ, UR7, PT, P0 ;  /* 0x00000007ff007c0c */ /* 0x000fc4000bf05300 */
[----:B------:R-:W-:Y:S01]  /*6e00*/  SHF.R.U64 R21, R4, UR5, R5 ;  /* 0x0000000504157c19 */ /* 0x000fe20008001205 */
[----:B0-----:R-:W-:Y:S01]  /*6e10*/  IMAD R15, R6, R22, R15 ;  /* 0x00000016060f7224 */ /* 0x001fe200078e020f */
[----:B------:R-:W-:Y:S01]  /*6e20*/  SHF.R.U32.HI R4, RZ, UR5, R5 ;  /* 0x00000005ff047c19 */ /* 0x000fe20008011605 */
[----:B------:R-:W-:Y:S01]  /*6e30*/  ULDC UR5, c[0x0][0x608] ;  /* 0x0001820000057ab9 */ /* 0x000fe20000000800 */
[----:B---3--:R-:W-:Y:S02]  /*6e40*/  IMAD.MOV R6, RZ, RZ, -R23 ;  /* 0x000000ffff067224 */ /* 0x008fe400078e0a17 */
[--C-:B------:R-:W-:Y:S02]  /*6e50*/  SHF.R.U64 R22, R21, UR5, R4.reuse ;  /* 0x0000000515167c19 */ /* 0x100fe40008001204 */
[----:B------:R-:W-:Y:S01]  /*6e60*/  SHF.R.U32.HI R5, RZ, UR5, R4 ;  /* 0x00000005ff057c19 */ /* 0x000fe20008011604 */
[----:B------:R-:W-:Y:S01]  /*6e70*/  ULDC UR5, c[0x0][0x658] ;  /* 0x0001960000057ab9 */ /* 0x000fe20000000800 */
[----:B--2---:R-:W-:-:S02]  /*6e80*/  @P2 IMAD R15, R25, R6, R20 ;  /* 0x00000006190f2224 */ /* 0x004fc400078e0214 */
[--C-:B------:R-:W-:Y:S02]  /*6e90*/  SHF.R.U64 R20, R22, UR5, R5.reuse ;  /* 0x0000000516147c19 */ /* 0x100fe40008001205 */
[----:B------:R-:W-:-:S03]  /*6ea0*/  SHF.R.U32.HI R23, RZ, UR5, R5 ;  /* 0x00000005ff177c19 */ /* 0x000fc60008011605 */
[----:B------:R-:W-:Y:S02]  /*6eb0*/  IMAD.MOV.U32 R6, RZ, RZ, R20 ;  /* 0x000000ffff067224 */ /* 0x000fe400078e0014 */
[----:B------:R-:W-:Y:S01]  /*6ec0*/  IMAD.MOV.U32 R5, RZ, RZ, R23 ;  /* 0x000000ffff057224 */ /* 0x000fe200078e0017 */
[----:B------:R-:W-:Y:S06]  /*6ed0*/  @!P0 BRA `(.L_x_182) ;  /* 0x00000000002c8947 */ /* 0x000fec0003800000 */
        /* <DEDUP_REMOVED lines=9> */
[----:B------:R-:W-:-:S04]  /*6f70*/  IMAD.WIDE.U32.X R4, R23, UR7, R4, P1 ;  /* 0x0000000717047c25 */ /* 0x000fc800088e0404 */
[----:B------:R-:W-:-:S07]  /*6f80*/  IMAD.MOV.U32 R6, RZ, RZ, R4 ;  /* 0x000000ffff067224 */ /* 0x000fce00078e0004 */
.L_x_182:
[----:B------:R-:W-:Y:S01]  /*6f90*/  ULDC UR5, c[0x0][0x648] ;  /* 0x0001920000057ab9 */ /* 0x000fe20000000800 */
[----:B------:R-:W-:Y:S01]  /*6fa0*/  LOP3.LUT R4, R22, UR17, RZ, 0xc0, !PT ;  /* 0x0000001116047c12 */ /* 0x000fe2000f8ec0ff */
[----:B------:R-:W-:Y:S01]  /*6fb0*/  ULDC UR6, c[0x0][0x610] ;  /* 0x0001840000067ab9 */ /* 0x000fe20000000800 */
[----:B------:R-:W-:Y:S01]  /*6fc0*/  SHF.R.U64 R5, R6, UR5, R5 ;  /* 0x0000000506057c19 */ /* 0x000fe20008001205 */
[----:B------:R-:W-:Y:S01]  /*6fd0*/  ULDC UR5, c[0x0][0x638] ;  /* 0x00018e0000057ab9 */ /* 0x000fe20000000800 */
[----:B------:R-:W-:-:S03]  /*6fe0*/  LOP3.LUT R21, R21, UR4, RZ, 0xc0, !PT ;  /* 0x0000000415157c12 */ /* 0x000fc6000f8ec0ff */
[----:B------:R-:W-:Y:S02]  /*6ff0*/  IMAD.MOV R7, RZ, RZ, -R5 ;  /* 0x000000ffff077224 */ /* 0x000fe400078e0a05 */
[----:B------:R-:W-:Y:S02]  /*7000*/  IMAD R4, R5, UR18, R4 ;  /* 0x0000001205047c24 */ /* 0x000fe4000f8e0204 */
[----:B------:R-:W-:Y:S01]  /*7010*/  IMAD R20, R7, UR5, R20 ;  /* 0x0000000507147c24 */ /* 0x000fe2000f8e0214 */
[----:B------:R-:W-:Y:S01]  /*7020*/  ULDC UR5, c[0x0][0x600] ;  /* 0x0001800000057ab9 */ /* 0x000fe20000000800 */
[----:B------:R-:W-:Y:S02]  /*7030*/  IMAD R15, R4, UR6, R15 ;  /* 0x00000006040f7c24 */ /* 0x000fe4000f8e020f */
[----:B------:R-:W-:Y:S02]  /*7040*/  IMAD R6, R20, UR5, R21 ;  /* 0x0000000514067c24 */ /* 0x000fe4000f8e0215 */
[----:B------:R-:W-:-:S03]  /*7050*/  IMAD.MOV.U32 R4, RZ, RZ, 0x1 ;  /* 0x00000001ff047424 */ /* 0x000fc600078e00ff */
[----:B------:R-:W-:Y:S02]  /*7060*/  SEL R20, R6, R15, !P2 ;  /* 0x0000000f06147207 */ /* 0x000fe40005000000 */
[----:B------:R-:W-:Y:S01]  /*7070*/  SEL R21, R15, R6, !P2 ;  /* 0x000000060f157207 */ /* 0x000fe20005000000 */
[----:B------:R-:W-:-:S07]  /*7080*/  IMAD.MOV.U32 R6, RZ, RZ, R14 ;  /* 0x000000ffff067224 */ /* 0x000fce00078e000e */
.L_x_180:
[----:B------:R-:W-:Y:S05]  /*7090*/  BSYNC B1 ;  /* 0x0000000000017941 */ /* 0x000fea0003800000 */
.L_x_179:
[----:B------:R-:W-:-:S13]  /*70a0*/  LOP3.LUT P0, RZ, R4, 0xff, RZ, 0xc0, !PT ;  /* 0x000000ff04ff7812 */ /* 0x000fda000780c0ff */
[----:B------:R-:W-:Y:S05]  /*70b0*/  @P0 BRA `(.L_x_183) ;  /* 0xfffffff400400947 */ /* 0x000fea000383ffff */
[----:B------:R-:W-:Y:S05]  /*70c0*/  BSYNC B0 ;  /* 0x0000000000007941 */ /* 0x000fea0003800000 */
.L_x_172:
[----:B------:R-:W-:-:S03]  /*70d0*/  UMOV UR5, 0xffffffff ;  /* 0xffffffff00057882 */ /* 0x000fc60000000000 */
[----:B------:R-:W-:Y:S05]  /*70e0*/  BRA.DIV UR5, `(.L_x_184) ;  /* 0x0000000605387947 */ /* 0x000fea000b800000 */
[----:B------:R-:W-:-:S13]  /*70f0*/  ELECT P6, URZ, PT ;  /* 0x00000000003f782f */ /* 0x000fda00038c0000 */
.L_x_199:
[----:B------:R-:W-:Y:S04]  /*7100*/  BSSY B0, `(.L_x_185) ;  /* 0x0000034000007945 */ /* 0x000fe80003800000 */
[----:B------:R-:W-:Y:S05]  /*7110*/  @!P6 BRA `(.L_x_186) ;  /* 0x0000000000c8e947 */ /* 0x000fea0003800000 */
[----:B------:R-:W-:-:S04]  /*7120*/  LOP3.LUT R19, R19, 0x2, RZ, 0xfc, !PT ;  /* 0x0000000213137812 */ /* 0x000fc800078efcff */
[----:B------:R-:W-:-:S13]  /*7130*/  ISETP.NE.AND P0, PT, R19, 0x3, PT ;  /* 0x000000031300780c */ /* 0x000fda0003f05270 */
[----:B------:R-:W-:Y:S05]  /*7140*/  @!P0 BRA `(.L_x_187) ;  /* 0x0000000000048947 */ /* 0x000fea0003800000 */
[----:B------:R-:W-:Y:S01]  /*7150*/  BPT.TRAP 0x1 ;  /* 0x000000040000795c */ /* 0x000fe20000300000 */
.L_x_187:
[----:B------:R-:W0:Y:S01]  /*7160*/  S2R R5, SR_CgaCtaId ;  /* 0x0000000000057919 */ /* 0x000e220000008800 */
[----:B------:R-:W-:Y:S02]  /*7170*/  MOV R2, 0x400 ;  /* 0x0000040000027802 */ /* 0x000fe40000000f00 */
[----:B------:R-:W-:Y:S02]  /*7180*/  SHF.L.U32 R4, R0, 0x1f, RZ ;  /* 0x0000001f00047819 */ /* 0x000fe400000006ff */
[----:B0-----:R-:W-:-:S05]  /*7190*/  LEA R2, R5, R2, 0x18 ;  /* 0x0000000205027211 */ /* 0x001fca00078ec0ff */
[----:B------:R-:W-:-:S04]  /*71a0*/  VIADD R2, R2, 0x28 ;  /* 0x0000002802027836 */ /* 0x000fc80000000000 */
[C---:B------:R-:W-:Y:S02]  /*71b0*/  IMAD R7, R3.reuse, 0x8, R2 ;  /* 0x0000000803077824 */ /* 0x040fe400078e0202 */
[----:B------:R-:W-:Y:S02]  /*71c0*/  VIADD R3, R3, 0x1 ;  /* 0x0000000103037836 */ /* 0x000fe40000000000 */
[----:B------:R-:W0:Y:S03]  /*71d0*/  SYNCS.PHASECHK.TRANS64.TRYWAIT P0, [R7+URZ], R4 ;  /* 0x00000004070075a7 */ /* 0x000e26000800017f */
[----:B------:R-:W-:-:S04]  /*71e0*/  ISETP.NE.AND P1, PT, R3, 0x5, PT ;  /* 0x000000050300780c */ /* 0x000fc80003f25270 */
[----:B------:R-:W-:Y:S02]  /*71f0*/  SEL R5, RZ, 0x1, P1 ;  /* 0x00000001ff057807 */ /* 0x000fe40000800000 */
[----:B------:R-:W-:Y:S02]  /*7200*/  SEL R3, R3, RZ, P1 ;  /* 0x000000ff03037207 */ /* 0x000fe40000800000 */
[----:B------:R-:W-:-:S03]  /*7210*/  LOP3.LUT R6, R0, R5, RZ, 0x3c, !PT ;  /* 0x0000000500067212 */ /* 0x000fc600078e3cff */
[----:B------:R-:W-:Y:S01]  /*7220*/  IMAD R8, R3, 0x8, R2 ;  /* 0x0000000803087824 */ /* 0x000fe200078e0202 */
[----:B------:R-:W-:Y:S01]  /*7230*/  SHF.L.U32 R5, R6, 0x1f, RZ ;  /* 0x0000001f06057819 */ /* 0x000fe200000006ff */
[----:B0-----:R-:W-:Y:S06]  /*7240*/  @!P0 BRA `(.L_x_188) ;  /* 0x0000000400008947 */ /* 0x001fec0003800000 */
.L_x_200:
[----:B------:R-:W1:Y:S01]  /*7250*/  SYNCS.PHASECHK.TRANS64.TRYWAIT P0, [R8+URZ], R5 ;  /* 0x00000005080075a7 */ /* 0x000e62000800017f */
[----:B------:R-:W-:-:S05]  /*7260*/  VIADD R0, R3, 0x1 ;  /* 0x0000000103007836 */ /* 0x000fca0000000000 */
[----:B------:R-:W-:-:S04]  /*7270*/  ISETP.NE.AND P1, PT, R0, 0x5, PT ;  /* 0x000000050000780c */ /* 0x000fc80003f25270 */
[----:B------:R-:W-:Y:S02]  /*7280*/  SEL R3, RZ, 0x1, P1 ;  /* 0x00000001ff037807 */ /* 0x000fe40000800000 */
[----:B0-----:R-:W-:Y:S02]  /*7290*/  SEL R7, R0, RZ, P1 ;  /* 0x000000ff00077207 */ /* 0x001fe40000800000 */
[----:B------:R-:W-:-:S03]  /*72a0*/  LOP3.LUT R6, R6, R3, RZ, 0x3c, !PT ;  /* 0x0000000306067212 */ /* 0x000fc600078e3cff */
[----:B------:R-:W-:Y:S01]  /*72b0*/  IMAD R9, R7, 0x8, R2 ;  /* 0x0000000807097824 */ /* 0x000fe200078e0202 */
[----:B------:R-:W-:Y:S01]  /*72c0*/  SHF.L.U32 R4, R6, 0x1f, RZ ;  /* 0x0000001f06047819 */ /* 0x000fe200000006ff */
[----:B-1----:R-:W-:Y:S06]  /*72d0*/  @!P0 BRA `(.L_x_189) ;  /* 0x0000000000f08947 */ /* 0x002fec0003800000 */
.L_x_201:
[----:B------:R-:W1:Y:S01]  /*72e0*/  SYNCS.PHASECHK.TRANS64.TRYWAIT P0, [R9+URZ], R4 ;  /* 0x00000004090075a7 */ /* 0x000e62000800017f */
[----:B------:R-:W-:-:S05]  /*72f0*/  VIADD R0, R7, 0x1 ;  /* 0x0000000107007836 */ /* 0x000fca0000000000 */
[----:B------:R-:W-:-:S04]  /*7300*/  ISETP.NE.AND P1, PT, R0, 0x5, PT ;  /* 0x000000050000780c */ /* 0x000fc80003f25270 */
[----:B------:R-:W-:Y:S02]  /*7310*/  SEL R3, RZ, 0x1, P1 ;  /* 0x00000001ff037807 */ /* 0x000fe40000800000 */
[----:B------:R-:W-:Y:S02]  /*7320*/  SEL R7, R0, RZ, P1 ;  /* 0x000000ff00077207 */ /* 0x000fe40000800000 */
[----:B------:R-:W-:-:S03]  /*7330*/  LOP3.LUT R11, R6, R3, RZ, 0x3c, !PT ;  /* 0x00000003060b7212 */ /* 0x000fc600078e3cff */
[----:B------:R-:W-:Y:S01]  /*7340*/  IMAD R6, R7, 0x8, R2 ;  /* 0x0000000807067824 */ /* 0x000fe200078e0202 */
[----:B0-----:R-:W-:Y:S01]  /*7350*/  SHF.L.U32 R5, R11, 0x1f, RZ ;  /* 0x0000001f0b057819 */ /* 0x001fe200000006ff */
[----:B-1----:R-:W-:Y:S06]  /*7360*/  @!P0 BRA `(.L_x_190) ;  /* 0x0000000000e08947 */ /* 0x002fec0003800000 */
.L_x_202:
[----:B------:R-:W1:Y:S01]  /*7370*/  SYNCS.PHASECHK.TRANS64.TRYWAIT P0, [R6+URZ], R5 ;  /* 0x00000005060075a7 */ /* 0x000e62000800017f */
[----:B------:R-:W-:-:S05]  /*7380*/  VIADD R0, R7, 0x1 ;  /* 0x0000000107007836 */ /* 0x000fca0000000000 */
[----:B------:R-:W-:-:S04]  /*7390*/  ISETP.NE.AND P1, PT, R0, 0x5, PT ;  /* 0x000000050000780c */ /* 0x000fc80003f25270 */
[----:B0-----:R-:W-:Y:S02]  /*73a0*/  SEL R4, RZ, 0x1, P1 ;  /* 0x00000001ff047807 */ /* 0x001fe40000800000 */
[----:B------:R-:W-:Y:S02]  /*73b0*/  SEL R3, R0, RZ, P1 ;  /* 0x000000ff00037207 */ /* 0x000fe40000800000 */
[----:B------:R-:W-:Y:S01]  /*73c0*/  LOP3.LUT R0, R11, R4, RZ, 0x3c, !PT ;  /* 0x000000040b007212 */ /* 0x000fe200078e3cff */
[----:B-1----:R-:W-:Y:S06]  /*73d0*/  @!P0 BRA `(.L_x_191) ;  /* 0x0000000000d88947 */ /* 0x002fec0003800000 */
.L_x_203:
[----:B------:R-:W-:Y:S01]  /*73e0*/  IMAD R3, R3, 0x8, R2 ;  /* 0x0000000803037824 */ /* 0x000fe200078e0202 */
[----:B------:R-:W-:-:S07]  /*73f0*/  SHF.L.U32 R0, R0, 0x1f, RZ ;  /* 0x0000001f00007819 */ /* 0x000fce00000006ff */
.L_x_192:
[----:B-1----:R1:W2:Y:S02]  /*7400*/  SYNCS.PHASECHK.TRANS64.TRYWAIT P0, [R3+URZ], R0 ;  /* 0x00000000030075a7 */ /* 0x0022a4000800017f */
[----:B--2---:R-:W-:Y:S05]  /*7410*/  @!P0 NANOSLEEP.SYNCS 0x989680 ;  /* 0x009896800000895d */ /* 0x004fea0003900000 */
[----:B------:R-:W2:Y:S02]  /*7420*/  @!P0 SYNCS.PHASECHK.TRANS64 P0, [R3+URZ], R0 ;  /* 0x00000000030085a7 */ /* 0x000ea4000800007f */
[----:B--2---:R-:W-:Y:S05]  /*7430*/  @!P0 BRA `(.L_x_192) ;  /* 0xfffffffc00f08947 */ /* 0x004fea000383ffff */
.L_x_186:
[----:B------:R-:W-:Y:S05]  /*7440*/  BSYNC B0 ;  /* 0x0000000000007941 */ /* 0x000fea0003800000 */
.L_x_185:
[----:B------:R-:W-:Y:S05]  /*7450*/  EXIT ;  /* 0x000000000000794d */ /* 0x000fea0003800000 */
.L_x_21:
[----:B----4-:R4:W0:Y:S02]  /*7460*/  SYNCS.PHASECHK.TRANS64.TRYWAIT P1, [R3+URZ], R0 ;  /* 0x00000000030075a7 */ /* 0x010824000802017f */
[----:B0-----:R-:W-:Y:S05]  /*7470*/  @!P1 NANOSLEEP.SYNCS 0x989680 ;  /* 0x009896800000995d */ /* 0x001fea0003900000 */
[----:B------:R-:W0:Y:S02]  /*7480*/  @!P1 SYNCS.PHASECHK.TRANS64 P1, [R3+URZ], R0 ;  /* 0x00000000030095a7 */ /* 0x000e24000802007f */
[----:B0-----:R-:W-:Y:S05]  /*7490*/  @!P1 BRA `(.L_x_21) ;  /* 0xfffffffc00f09947 */ /* 0x001fea000383ffff */
[----:B------:R-:W-:Y:S05]  /*74a0*/  BRA `(.L_x_20) ;  /* 0xffffffa000247947 */ /* 0x000fea000383ffff */
.L_x_26:
[----:B-1----:R1:W3:Y:S02]  /*74b0*/  SYNCS.PHASECHK.TRANS64.TRYWAIT P1, [R5+URZ], R4 ;  /* 0x00000004050075a7 */ /* 0x0022e4000802017f */
[----:B---3--:R-:W-:Y:S05]  /*74c0*/  @!P1 NANOSLEEP.SYNCS 0x989680 ;  /* 0x009896800000995d */ /* 0x008fea0003900000 */
[----:B------:R-:W3:Y:S02]  /*74d0*/  @!P1 SYNCS.PHASECHK.TRANS64 P1, [R5+URZ], R4 ;  /* 0x00000004050095a7 */ /* 0x000ee4000802007f */
[----:B---3--:R-:W-:Y:S05]  /*74e0*/  @!P1 BRA `(.L_x_26) ;  /* 0xfffffffc00f09947 */ /* 0x008fea000383ffff */
[----:B------:R-:W-:Y:S05]  /*74f0*/  BRA `(.L_x_25) ;  /* 0xffffffa400707947 */ /* 0x000fea000383ffff */
.L_x_173:
[----:B------:R-:W-:Y:S01]  /*7500*/  BSSY B1, `(.L_x_193) ;  /* 0x0000006000017945 */ /* 0x000fe20003800000 */
[----:B------:R-:W-:-:S07]  /*7510*/  IMAD.MOV.U32 R15, RZ, RZ, -0x1 ;  /* 0xffffffffff0f7424 */ /* 0x000fce00078e00ff */
[----:B------:R-:W-:Y:S05]  /*7520*/  WARPSYNC.COLLECTIVE R15, `(.L_x_194) ;  /* 0x000000000f0c7348 */ /* 0x000fea0003c00000 */
[----:B------:R-:W-:Y:S02]  /*7530*/  ELECT P6, UR62, PT ;  /* 0x00000000003e782f */ /* 0x000fe400038c0000 */
[----:B------:R-:W-:Y:S01]  /*7540*/  MOV R14, UR62 ;  /* 0x0000003e000e7c02 */ /* 0x000fe20008000f00 */
[----:B------:R-:W-:Y:S10]  /*7550*/  ENDCOLLECTIVE ;  /* 0x000000000000791b */ /* 0x000ff40003800000 */
.L_x_194:
[----:B------:R-:W-:Y:S05]  /*7560*/  BSYNC B1 ;  /* 0x0000000000017941 */ /* 0x000fea0003800000 */
.L_x_193:
[----:B------:R-:W-:Y:S05]  /*7570*/  BRA `(.L_x_195) ;  /* 0xfffffff0001c7947 */ /* 0x000fea000383ffff */
.L_x_176:
[----:B-1----:R1:W2:Y:S02]  /*7580*/  SYNCS.PHASECHK.TRANS64.TRYWAIT P0, [R23+URZ+0x28], R14 ;  /* 0x0000280e170075a7 */ /* 0x0022a4000800017f */
[----:B--2---:R-:W-:Y:S05]  /*7590*/  @!P0 NANOSLEEP.SYNCS 0x989680 ;  /* 0x009896800000895d */ /* 0x004fea0003900000 */
[----:B------:R-:W2:Y:S02]  /*75a0*/  @!P0 SYNCS.PHASECHK.TRANS64 P0, [R23+URZ+0x28], R14 ;  /* 0x0000280e170085a7 */ /* 0x000ea4000800007f */
[----:B--2---:R-:W-:Y:S05]  /*75b0*/  @!P0 BRA `(.L_x_176) ;  /* 0xfffffffc00f08947 */ /* 0x004fea000383ffff */
[----:B------:R-:W-:Y:S05]  /*75c0*/  BRA `(.L_x_196) ;  /* 0xfffffff000547947 */ /* 0x000fea000383ffff */
.L_x_184:
[----:B------:R-:W-:Y:S01]  /*75d0*/  BSSY B0, `(.L_x_197) ;  /* 0x0000006000007945 */ /* 0x000fe20003800000 */
[----:B------:R-:W-:-:S07]  /*75e0*/  IMAD.MOV.U32 R15, RZ, RZ, -0x1 ;  /* 0xffffffffff0f7424 */ /* 0x000fce00078e00ff */
[----:B------:R-:W-:Y:S05]  /*75f0*/  WARPSYNC.COLLECTIVE R15, `(.L_x_198) ;  /* 0x000000000f0c7348 */ /* 0x000fea0003c00000 */
[----:B------:R-:W-:Y:S02]  /*7600*/  ELECT P6, UR62, PT ;  /* 0x00000000003e782f */ /* 0x000fe400038c0000 */
[----:B------:R-:W-:Y:S01]  /*7610*/  MOV R14, UR62 ;  /* 0x0000003e000e7c02 */ /* 0x000fe20008000f00 */
[----:B------:R-:W-:Y:S10]  /*7620*/  ENDCOLLECTIVE ;  /* 0x000000000000791b */ /* 0x000ff40003800000 */
.L_x_198:
[----:B------:R-:W-:Y:S05]  /*7630*/  BSYNC B0 ;  /* 0x0000000000007941 */ /* 0x000fea0003800000 */
.L_x_197:
[----:B------:R-:W-:Y:S05]  /*7640*/  BRA `(.L_x_199) ;  /* 0xfffffff800ac7947 */ /* 0x000fea000383ffff */
.L_x_188:
[----:B0-----:R0:W1:Y:S02]  /*7650*/  SYNCS.PHASECHK.TRANS64.TRYWAIT P0, [R7+URZ], R4 ;  /* 0x00000004070075a7 */ /* 0x001064000800017f */
[----:B-1----:R-:W-:Y:S05]  /*7660*/  @!P0 NANOSLEEP.SYNCS 0x989680 ;  /* 0x009896800000895d */ /* 0x002fea0003900000 */
[----:B------:R-:W1:Y:S02]  /*7670*/  @!P0 SYNCS.PHASECHK.TRANS64 P0, [R7+URZ], R4 ;  /* 0x00000004070085a7 */ /* 0x000e64000800007f */
[----:B-1----:R-:W-:Y:S05]  /*7680*/  @!P0 BRA `(.L_x_188) ;  /* 0xfffffffc00f08947 */ /* 0x002fea000383ffff */
[----:B------:R-:W-:Y:S05]  /*7690*/  BRA `(.L_x_200) ;  /* 0xfffffff800ec7947 */ /* 0x000fea000383ffff */
.L_x_189:
[----:B0-----:R0:W1:Y:S02]  /*76a0*/  SYNCS.PHASECHK.TRANS64.TRYWAIT P0, [R8+URZ], R5 ;  /* 0x00000005080075a7 */ /* 0x001064000800017f */
[----:B-1----:R-:W-:Y:S05]  /*76b0*/  @!P0 NANOSLEEP.SYNCS 0x989680 ;  /* 0x009896800000895d */ /* 0x002fea0003900000 */
[----:B------:R-:W1:Y:S02]  /*76c0*/  @!P0 SYNCS.PHASECHK.TRANS64 P0, [R8+URZ], R5 ;  /* 0x00000005080085a7 */ /* 0x000e64000800007f */
[----:B-1----:R-:W-:Y:S05]  /*76d0*/  @!P0 BRA `(.L_x_189) ;  /* 0xfffffffc00f08947 */ /* 0x002fea000383ffff */
[----:B------:R-:W-:Y:S05]  /*76e0*/  BRA `(.L_x_201) ;  /* 0xfffffff800fc7947 */ /* 0x000fea000383ffff */
.L_x_190:
[----:B0-----:R0:W1:Y:S02]  /*76f0*/  SYNCS.PHASECHK.TRANS64.TRYWAIT P0, [R9+URZ], R4 ;  /* 0x00000004090075a7 */ /* 0x001064000800017f */
[----:B-1----:R-:W-:Y:S05]  /*7700*/  @!P0 NANOSLEEP.SYNCS 0x989680 ;  /* 0x009896800000895d */ /* 0x002fea0003900000 */
[----:B------:R-:W1:Y:S02]  /*7710*/  @!P0 SYNCS.PHASECHK.TRANS64 P0, [R9+URZ], R4 ;  /* 0x00000004090085a7 */ /* 0x000e64000800007f */
[----:B-1----:R-:W-:Y:S05]  /*7720*/  @!P0 BRA `(.L_x_190) ;  /* 0xfffffffc00f08947 */ /* 0x002fea000383ffff */
[----:B------:R-:W-:Y:S05]  /*7730*/  BRA `(.L_x_202) ;  /* 0xfffffffc000c7947 */ /* 0x000fea000383ffff */
.L_x_191:
[----:B0-----:R0:W1:Y:S02]  /*7740*/  SYNCS.PHASECHK.TRANS64.TRYWAIT P0, [R6+URZ], R5 ;  /* 0x00000005060075a7 */ /* 0x001064000800017f */
[----:B-1----:R-:W-:Y:S05]  /*7750*/  @!P0 NANOSLEEP.SYNCS 0x989680 ;  /* 0x009896800000895d */ /* 0x002fea0003900000 */
[----:B------:R-:W1:Y:S02]  /*7760*/  @!P0 SYNCS.PHASECHK.TRANS64 P0, [R6+URZ], R5 ;  /* 0x00000005060085a7 */ /* 0x000e64000800007f */
[----:B-1----:R-:W-:Y:S05]  /*7770*/  @!P0 BRA `(.L_x_191) ;  /* 0xfffffffc00f08947 */ /* 0x002fea000383ffff */
[----:B------:R-:W-:Y:S05]  /*7780*/  BRA `(.L_x_203) ;  /* 0xfffffffc00147947 */ /* 0x000fea000383ffff */
.L_x_204:
[----:B------:R-:W-:-:S00]  /*7790*/  BRA `(.L_x_204) ;  /* 0xfffffffc00fc7947 */ /* 0x000fc0000383ffff */
[----:B------:R-:W-:-:S00]  /*77a0*/  NOP ;  /* 0x0000000000007918 */ /* 0x000fc00000000000 */
        /* <DEDUP_REMOVED lines=13> */
.L_x_205:


//--------------------- .nv.global.init           --------------------------
	.section	.nv.global.init,"aw",@progbits
.nv.global.init:
	.type		$str$22,@object
	.size		$str$22,($str$23 - $str$22)
$str$22:
        /*0000*/ 	.byte	0x6b, 0x5f, 0x74, 0x69, 0x6c, 0x65, 0x5f, 0x63, 0x6f, 0x75, 0x6e, 0x74, 0x20, 0x3e, 0x3d, 0x20
        /*0010*/ 	.byte	0x31, 0x00
	.type		$str$23,@object
	.size		$str$23,(__unnamed_1 - $str$23)
$str$23:
        /*0012*/ 	.byte	0x2f, 0x74, 0x6d, 0x70, 0x2f, 0x63, 0x75, 0x74, 0x6c, 0x61, 0x73, 0x73, 0x5f, 0x73, 0x77, 0x65
        /*0022*/ 	.byte	0x65, 0x70, 0x5f, 0x73, 0x72, 0x63, 0x2f, 0x69, 0x6e, 0x63, 0x6c, 0x75, 0x64, 0x65, 0x2f, 0x63
        /*0032*/ 	.byte	0x75, 0x74, 0x6c, 0x61, 0x73, 0x73, 0x2f, 0x67, 0x65, 0x6d, 0x6d, 0x2f, 0x63, 0x6f, 0x6c, 0x6c
        /*0042*/ 	.byte	0x65, 0x63, 0x74, 0x69, 0x76, 0x65, 0x2f, 0x73, 0x6d, 0x39, 0x30, 0x5f, 0x6d, 0x6d, 0x61, 0x5f
        /*0052*/ 	.byte	0x74, 0x6d, 0x61, 0x5f, 0x67, 0x6d, 0x6d, 0x61, 0x5f, 0x73, 0x73, 0x5f, 0x77, 0x61, 0x72, 0x70
        /*0062*/ 	.byte	0x73, 0x70, 0x65, 0x63, 0x69, 0x61, 0x6c, 0x69, 0x7a, 0x65, 0x64, 0x2e, 0x68, 0x70, 0x70, 0x00
	.type		__unnamed_1,@object
	.size		__unnamed_1,(.L_0 - __unnamed_1)
__unnamed_1:
        /*0072*/ 	.byte	0x76, 0x6f, 0x69, 0x64, 0x20, 0x63, 0x75, 0x74, 0x6c, 0x61, 0x73, 0x73, 0x3a, 0x3a, 0x67, 0x65
        /* <DEDUP_REMOVED lines=172> */
        /*0b42*/ 	.byte	0x3a, 0x3a, 0x69, 0x64, 0x65, 0x6e, 0x74, 0x69, 0x74, 0x79, 0x5d, 0x00
.L_0:


//--------------------- .nv.shared._ZN7cutlass13device_kernelINS_4gemm6kernel13GemmUniversalIN4cute5tupleIJiiiiEEENS1_10collective13CollectiveMmaINS1_34MainloopSm90TmaGmmaWarpSpecializedILi5ENS5_IJNS4_1CILi2EEENSA_ILi1EEESC_EEENS1_35KernelTmaWarpSpecializedCooperativeEEENS5_IJNSA_ILi256EEENSA_ILi64EEENSA_ILi128EEEEEEaNS5_IJlSC_lEEEaSK_NS4_8TiledMMAINS4_8MMA_AtomIJNS4_4SM904GMMA26MMA_64x64x32_S32S8S8_SS_TNEEEENS4_6LayoutISD_NS5_IJSC_NSA_ILi0EEESS_EEEEENS5_IJNS4_10UnderscoreESV_SV_EEEEENS4_13SM90_TMA_LOADENS4_14ComposedLayoutINS4_7SwizzleILi3ELi4ELi3EEENS4_18smem_ptr_flag_bitsILi8EEENSR_INS5_IJNSA_ILi8EEESI_EEENS5_IJSI_SC_EEEEEEEvNS4_8identityENS4_23SM90_TMA_LOAD_MULTICASTES18_vS19_EENS_8epilogue10collective6detail29Sm90TmaWarpSpecializedAdapterINS1D_15DefaultEpilogueIaSK_SK_NS1C_6thread17LinearCombinationIaLi1EiiLNS1H_9ScaleType4KindE0ELNS_15FloatRoundStyleE2EaEENS1_15EpilogueDefaultEEEEEvvEEEEvNT_6ParamsE --------------------------
	.section	.nv.shared._ZN7cutlass13device_kernelINS_4gemm6kernel13GemmUniversalIN4cute5tupleIJiiiiEEENS1_10collective13CollectiveMmaINS1_34MainloopSm90TmaGmmaWarpSpecializedILi5ENS5_IJNS4_1CILi2EEENSA_ILi1EEESC_EEENS1_35KernelTmaWarpSpecializedCooperativeEEENS5_IJNSA_ILi256EEENSA_ILi64EEENSA_ILi128EEEEEEaNS5_IJlSC_lEEEaSK_NS4_8TiledMMAINS4_8MMA_AtomIJNS4_4SM904GMMA26MMA_64x64x32_S32S8S8_SS_TNEEEENS4_6LayoutISD_NS5_IJSC_NSA_ILi0EEESS_EEEEENS5_IJNS4_10UnderscoreESV_SV_EEEEENS4_13SM90_TMA_LOADENS4_14ComposedLayoutINS4_7SwizzleILi3ELi4ELi3EEENS4_18smem_ptr_flag_bitsILi8EEENSR_INS5_IJNSA_ILi8EEESI_EEENS5_IJSI_SC_EEEEEEEvNS4_8identityENS4_23SM90_TMA_LOAD_MULTICASTES18_vS19_EENS_8epilogue10collective6detail29Sm90TmaWarpSpecializedAdapterINS1D_15DefaultEpilogueIaSK_SK_NS1C_6thread17LinearCombinationIaLi1EiiLNS1H_9ScaleType4KindE0ELNS_15FloatRoundStyleE2EaEENS1_15EpilogueDefaultEEEEEvvEEEEvNT_6ParamsE,"aw",@nobits
	.sectionflags	@""
	.align	16
	.zero		1024


//--------------------- .nv.shared.reserved.0     --------------------------
	.section	.nv.shared.reserved.0,"aw",@nobits
	.weak		__nv_reservedSMEM_offset_0_alias
	.size		__nv_reservedSMEM_offset_0_alias, 0, 0
	.other		__nv_reservedSMEM_offset_0_alias,@"STO_CUDA_RESERVED_SHARED STV_DEFAULT"
__nv_reservedSMEM_offset_0_alias:
	.zero		0


//--------------------- .nv.global                --------------------------
	.section	.nv.global,"aw",@nobits
.nv.global:
	.type		_ZN40_INTERNAL_cf425c31_4_k_cu_3975f2e1_114804cute1_E,@object
	.size		_ZN40_INTERNAL_cf425c31_4_k_cu_3975f2e1_114804cute1_E,(_ZN40_INTERNAL_cf425c31_4_k_cu_3975f2e1_114804cuda3std3__45__cpo6cbeginE - _ZN40_INTERNAL_cf425c31_4_k_cu_3975f2e1_114804cute1_E)
_ZN40_INTERNAL_cf425c31_4_k_cu_3975f2e1_114804cute1_E:
	.zero		1
	.type		_ZN40_INTERNAL_cf425c31_4_k_cu_3975f2e1_114804cuda3std3__45__cpo6cbeginE,@object
	.size		_ZN40_INTERNAL_cf425c31_4_k_cu_3975f2e1_114804cuda3std3__45__cpo6cbeginE,(_ZN40_INTERNAL_cf425c31_4_k_cu_3975f2e1_114804cuda3std3__48in_placeE - _ZN40_INTERNAL_cf425c31_4_k_cu_3975f2e1_114804cuda3std3__45__cpo6cbeginE)
_ZN40_INTERNAL_cf425c31_4_k_cu_3975f2e1_114804cuda3std3__45__cpo6cbeginE:
	.zero		1
	.type		_ZN40_INTERNAL_cf425c31_4_k_cu_3975f2e1_114804cuda3std3__48in_placeE,@object
	.size		_ZN40_INTERNAL_cf425c31_4_k_cu_3975f2e1_114804cuda3std3__48in_placeE,(_ZN40_INTERNAL_cf425c31_4_k_cu_3975f2e1_114804cuda3std6ranges3__45__cpo9iter_moveE - _ZN40_INTERNAL_cf425c31_4_k_cu_3975f2e1_114804cuda3std3__48in_placeE)
_ZN40_INTERNAL_cf425c31_4_k_cu_3975f2e1_114804cuda3std3__48in_placeE:
	.zero		1
	.type		_ZN40_INTERNAL_cf425c31_4_k_cu_3975f2e1_114804cuda3std6ranges3__45__cpo9iter_moveE,@object
	.size		_ZN40_INTERNAL_cf425c31_4_k_cu_3975f2e1_114804cuda3std6ranges3__45__cpo9iter_moveE,(_ZN40_INTERNAL_cf425c31_4_k_cu_3975f2e1_114804cuda3std3__45__cpo5beginE - _ZN40_INTERNAL_cf425c31_4_k_cu_3975f2e1_114804cuda3std6ranges3__45__cpo9iter_moveE)
_ZN40_INTERNAL_cf425c31_4_k_cu_3975f2e1_114804cuda3std6ranges3__45__cpo9iter_moveE:
	.zero		1
	.type		_ZN40_INTERNAL_cf425c31_4_k_cu_3975f2e1_114804cuda3std3__45__cpo5beginE,@object
	.size		_ZN40_INTERNAL_cf425c31_4_k_cu_3975f2e1_114804cuda3std3__45__cpo5beginE,(_ZN40_INTERNAL_cf425c31_4_k_cu_3975f2e1_114804cuda3std3__442_GLOBAL__N__cf425c31_4_k_cu_3975f2e1_114806ignoreE - _ZN40_INTERNAL_cf425c31_4_k_cu_3975f2e1_114804cuda3std3__45__cpo5beginE)
_ZN40_INTERNAL_cf425c31_4_k_cu_3975f2e1_114804cuda3std3__45__cpo5beginE:
	.zero		1
	.type		_ZN40_INTERNAL_cf425c31_4_k_cu_3975f2e1_114804cuda3std3__442_GLOBAL__N__cf425c31_4_k_cu_3975f2e1_114806ignoreE,@object
	.size		_ZN40_INTERNAL_cf425c31_4_k_cu_3975f2e1_114804cuda3std3__442_GLOBAL__N__cf425c31_4_k_cu_3975f2e1_114806ignoreE,(_ZN40_INTERNAL_cf425c31_4_k_cu_3975f2e1_114804cute7productE - _ZN40_INTERNAL_cf425c31_4_k_cu_3975f2e1_114804cuda3std3__442_GLOBAL__N__cf425c31_4_k_cu_3975f2e1_114806ignoreE)
_ZN40_INTERNAL_cf425c31_4_k_cu_3975f2e1_114804cuda3std3__442_GLOBAL__N__cf425c31_4_k_cu_3975f2e1_114806ignoreE:
	.zero		1
	.type		_ZN40_INTERNAL_cf425c31_4_k_cu_3975f2e1_114804cute7productE,@object
	.size		_ZN40_INTERNAL_cf425c31_4_k_cu_3975f2e1_114804cute7productE,(_ZN40_INTERNAL_cf425c31_4_k_cu_3975f2e1_114804cuda3std3__45__cpo3endE - _ZN40_INTERNAL_cf425c31_4_k_cu_3975f2e1_114804cute7productE)
_ZN40_INTERNAL_cf425c31_4_k_cu_3975f2e1_114804cute7productE:
	.zero		1
	.type		_ZN40_INTERNAL_cf425c31_4_k_cu_3975f2e1_114804cuda3std3__45__cpo3endE,@object
	.size		_ZN40_INTERNAL_cf425c31_4_k_cu_3975f2e1_114804cuda3std3__45__cpo3endE,(_ZN40_INTERNAL_cf425c31_4_k_cu_3975f2e1_114804cuda3std3__419piecewise_constructE - _ZN40_INTERNAL_cf425c31_4_k_cu_3975f2e1_114804cuda3std3__45__cpo3endE)
_ZN40_INTERNAL_cf425c31_4_k_cu_3975f2e1_114804cuda3std3__45__cpo3endE:
	.zero		1
	.type		_ZN40_INTERNAL_cf425c31_4_k_cu_3975f2e1_114804cuda3std3__419piecewise_constructE,@object
	.size		_ZN40_INTERNAL_cf425c31_4_k_cu_3975f2e1_114804cuda3std3__419piecewise_constructE,(_ZN40_INTERNAL_cf425c31_4_k_cu_3975f2e1_114804cuda3std3__45__cpo4cendE - _ZN40_INTERNAL_cf425c31_4_k_cu_3975f2e1_114804cuda3std3__419piecewise_constructE)
_ZN40_INTERNAL_cf425c31_4_k_cu_3975f2e1_114804cuda3std3__419piecewise_constructE:
	.zero		1
	.type		_ZN40_INTERNAL_cf425c31_4_k_cu_3975f2e1_114804cuda3std3__45__cpo4cendE,@object
	.size		_ZN40_INTERNAL_cf425c31_4_k_cu_3975f2e1_114804cuda3std3__45__cpo4cendE,(_ZN40_INTERNAL_cf425c31_4_k_cu_3975f2e1_114804cuda3std6ranges3__45__cpo4swapE - _ZN40_INTERNAL_cf425c31_4_k_cu_3975f2e1_114804cuda3std3__45__cpo4cendE)
_ZN40_INTERNAL_cf425c31_4_k_cu_3975f2e1_114804cuda3std3__45__cpo4cendE:
	.zero		1
	.type		_ZN40_INTERNAL_cf425c31_4_k_cu_3975f2e1_114804cuda3std6ranges3__45__cpo4swapE,@object
	.size		_ZN40_INTERNAL_cf425c31_4_k_cu_3975f2e1_114804cuda3std6ranges3__45__cpo4swapE,(.L_8 - _ZN40_INTERNAL_cf425c31_4_k_cu_3975f2e1_114804cuda3std6ranges3__45__cpo4swapE)
_ZN40_INTERNAL_cf425c31_4_k_cu_3975f2e1_114804cuda3std6ranges3__45__cpo4swapE:
	.zero		1
.L_8:


//--------------------- .nv.constant0._ZN7cutlass13device_kernelINS_4gemm6kernel13GemmUniversalIN4cute5tupleIJiiiiEEENS1_10collective13CollectiveMmaINS1_34MainloopSm90TmaGmmaWarpSpecializedILi5ENS5_IJNS4_1CILi2EEENSA_ILi1EEESC_EEENS1_35KernelTmaWarpSpecializedCooperativeEEENS5_IJNSA_ILi256EEENSA_ILi64EEENSA_ILi128EEEEEEaNS5_IJlSC_lEEEaSK_NS4_8TiledMMAINS4_8MMA_AtomIJNS4_4SM904GMMA26MMA_64x64x32_S32S8S8_SS_TNEEEENS4_6LayoutISD_NS5_IJSC_NSA_ILi0EEESS_EEEEENS5_IJNS4_10UnderscoreESV_SV_EEEEENS4_13SM90_TMA_LOADENS4_14ComposedLayoutINS4_7SwizzleILi3ELi4ELi3EEENS4_18smem_ptr_flag_bitsILi8EEENSR_INS5_IJNSA_ILi8EEESI_EEENS5_IJSI_SC_EEEEEEEvNS4_8identityENS4_23SM90_TMA_LOAD_MULTICASTES18_vS19_EENS_8epilogue10collective6detail29Sm90TmaWarpSpecializedAdapterINS1D_15DefaultEpilogueIaSK_SK_NS1C_6thread17LinearCombinationIaLi1EiiLNS1H_9ScaleType4KindE0ELNS_15FloatRoundStyleE2EaEENS1_15EpilogueDefaultEEEEEvvEEEEvNT_6ParamsE --------------------------
	.section	.nv.constant0._ZN7cutlass13device_kernelINS_4gemm6kernel13GemmUniversalIN4cute5tupleIJiiiiEEENS1_10collective13CollectiveMmaINS1_34MainloopSm90TmaGmmaWarpSpecializedILi5ENS5_IJNS4_1CILi2EEENSA_ILi1EEESC_EEENS1_35KernelTmaWarpSpecializedCooperativeEEENS5_IJNSA_ILi256EEENSA_ILi64EEENSA_ILi128EEEEEEaNS5_IJlSC_lEEEaSK_NS4_8TiledMMAINS4_8MMA_AtomIJNS4_4SM904GMMA26MMA_64x64x32_S32S8S8_SS_TNEEEENS4_6LayoutISD_NS5_IJSC_NSA_ILi0EEESS_EEEEENS5_IJNS4_10UnderscoreESV_SV_EEEEENS4_13SM90_TMA_LOADENS4_14ComposedLayoutINS4_7SwizzleILi3ELi4ELi3EEENS4_18smem_ptr_flag_bitsILi8EEENSR_INS5_IJNSA_ILi8EEESI_EEENS5_IJSI_SC_EEEEEEEvNS4_8identityENS4_23SM90_TMA_LOAD_MULTICASTES18_vS19_EENS_8epilogue10collective6detail29Sm90TmaWarpSpecializedAdapterINS1D_15DefaultEpilogueIaSK_SK_NS1C_6thread17LinearCombinationIaLi1EiiLNS1H_9ScaleType4KindE0ELNS_15FloatRoundStyleE2EaEENS1_15EpilogueDefaultEEEEEvvEEEEvNT_6ParamsE,"a",@progbits
	.sectionflags	@""
	.align	4
.nv.constant0._ZN7cutlass13device_kernelINS_4gemm6kernel13GemmUniversalIN4cute5tupleIJiiiiEEENS1_10collective13CollectiveMmaINS1_34MainloopSm90TmaGmmaWarpSpecializedILi5ENS5_IJNS4_1CILi2EEENSA_ILi1EEESC_EEENS1_35KernelTmaWarpSpecializedCooperativeEEENS5_IJNSA_ILi256EEENSA_ILi64EEENSA_ILi128EEEEEEaNS5_IJlSC_lEEEaSK_NS4_8TiledMMAINS4_8MMA_AtomIJNS4_4SM904GMMA26MMA_64x64x32_S32S8S8_SS_TNEEEENS4_6LayoutISD_NS5_IJSC_NSA_ILi0EEESS_EEEEENS5_IJNS4_10UnderscoreESV_SV_EEEEENS4_13SM90_TMA_LOADENS4_14ComposedLayoutINS4_7SwizzleILi3ELi4ELi3EEENS4_18smem_ptr_flag_bitsILi8EEENSR_INS5_IJNSA_ILi8EEESI_EEENS5_IJSI_SC_EEEEEEEvNS4_8identityENS4_23SM90_TMA_LOAD_MULTICASTES18_vS19_EENS_8epilogue10collective6detail29Sm90TmaWarpSpecializedAdapterINS1D_15DefaultEpilogueIaSK_SK_NS1C_6thread17LinearCombinationIaLi1EiiLNS1H_9ScaleType4KindE0ELNS_15FloatRoundStyleE2EaEENS1_15EpilogueDefaultEEEEEvvEEEEvNT_6ParamsE:
	.zero		1664


//--------------------- SYMBOLS --------------------------

	.type		.nv.reservedSmem.offset0,@object
	.size		.nv.reservedSmem.offset0,0x4
	.type		__assertfail,@function
